//
// Generated by NVIDIA NVVM Compiler
//
// Compiler Build ID: CL-36424714
// Cuda compilation tools, release 13.0, V13.0.88
// Based on NVVM 20.0.0
//

.version 9.0
.target sm_100
.address_size 64

	// .globl	_Z6calc_bPdS_S_

.visible .entry _Z6calc_bPdS_S_(
	.param .u64 .ptr .align 1 _Z6calc_bPdS_S__param_0,
	.param .u64 .ptr .align 1 _Z6calc_bPdS_S__param_1,
	.param .u64 .ptr .align 1 _Z6calc_bPdS_S__param_2
)
{
	.reg .b32 	%r<6>;
	.reg .b64 	%rd<14>;
	.reg .b64 	%fd<28>;

	ld.param.u64 	%rd1, [_Z6calc_bPdS_S__param_0];
	ld.param.u64 	%rd2, [_Z6calc_bPdS_S__param_1];
	ld.param.u64 	%rd3, [_Z6calc_bPdS_S__param_2];
	cvta.to.global.u64 	%rd4, %rd1;
	cvta.to.global.u64 	%rd5, %rd3;
	cvta.to.global.u64 	%rd6, %rd2;
	mov.u32 	%r1, %tid.x;
	mov.u32 	%r2, %ctaid.x;
	mad.lo.s32 	%r3, %r1, 41, %r2;
	add.s32 	%r4, %r3, 1;
	mul.wide.u32 	%rd7, %r4, 8;
	add.s64 	%rd8, %rd7, %rd6;
	ld.global.f64 	%fd1, [%rd8+336];
	add.s32 	%r5, %r3, 41;
	mul.wide.s32 	%rd9, %r5, 8;
	add.s64 	%rd10, %rd6, %rd9;
	ld.global.f64 	%fd2, [%rd10];
	sub.f64 	%fd3, %fd1, %fd2;
	div.rn.f64 	%fd4, %fd3, 0d3FB999999999999A;
	add.s64 	%rd11, %rd5, %rd7;
	ld.global.f64 	%fd5, [%rd11+656];
	ld.global.f64 	%fd6, [%rd11];
	sub.f64 	%fd7, %fd5, %fd6;
	div.rn.f64 	%fd8, %fd7, 0d3FB999999999999A;
	add.f64 	%fd9, %fd4, %fd8;
	mul.f64 	%fd10, %fd9, 0d4059000000000000;
	mul.f64 	%fd11, %fd4, %fd4;
	sub.f64 	%fd12, %fd10, %fd11;
	ld.global.f64 	%fd13, [%rd8+656];
	ld.global.f64 	%fd14, [%rd8];
	sub.f64 	%fd15, %fd13, %fd14;
	div.rn.f64 	%fd16, %fd15, 0d3FB999999999999A;
	ld.global.f64 	%fd17, [%rd11+336];
	add.s64 	%rd12, %rd5, %rd9;
	ld.global.f64 	%fd18, [%rd12];
	sub.f64 	%fd19, %fd17, %fd18;
	mul.f64 	%fd20, %fd16, %fd19;
	div.rn.f64 	%fd21, %fd20, 0d3FB999999999999A;
	add.f64 	%fd22, %fd21, %fd21;
	sub.f64 	%fd23, %fd12, %fd22;
	div.rn.f64 	%fd24, %fd6, 0d3FB999999999999A;
	sub.f64 	%fd25, %fd5, %fd24;
	mul.f64 	%fd26, %fd25, %fd25;
	sub.f64 	%fd27, %fd23, %fd26;
	add.s64 	%rd13, %rd4, %rd7;
	st.global.f64 	[%rd13+328], %fd27;
	ret;

}
	// .globl	_Z6calc_pPdS_S_
.visible .entry _Z6calc_pPdS_S_(
	.param .u64 .ptr .align 1 _Z6calc_pPdS_S__param_0,
	.param .u64 .ptr .align 1 _Z6calc_pPdS_S__param_1,
	.param .u64 .ptr .align 1 _Z6calc_pPdS_S__param_2
)
{
	.reg .b32 	%r<6>;
	.reg .b64 	%rd<13>;
	.reg .b64 	%fd<14>;

	ld.param.u64 	%rd1, [_Z6calc_pPdS_S__param_0];
	ld.param.u64 	%rd2, [_Z6calc_pPdS_S__param_1];
	ld.param.u64 	%rd3, [_Z6calc_pPdS_S__param_2];
	cvta.to.global.u64 	%rd4, %rd1;
	cvta.to.global.u64 	%rd5, %rd2;
	cvta.to.global.u64 	%rd6, %rd3;
	mov.u32 	%r1, %tid.x;
	mov.u32 	%r2, %ctaid.x;
	mad.lo.s32 	%r3, %r1, 41, %r2;
	add.s32 	%r4, %r3, 1;
	mul.wide.u32 	%rd7, %r4, 8;
	add.s64 	%rd8, %rd7, %rd6;
	ld.global.f64 	%fd1, [%rd8+336];
	add.s32 	%r5, %r3, 41;
	mul.wide.s32 	%rd9, %r5, 8;
	add.s64 	%rd10, %rd6, %rd9;
	ld.global.f64 	%fd2, [%rd10];
	add.f64 	%fd3, %fd1, %fd2;
	ld.global.f64 	%fd4, [%rd8+656];
	ld.global.f64 	%fd5, [%rd8];
	add.f64 	%fd6, %fd4, %fd5;
	mul.f64 	%fd7, %fd6, 0d3F647AE147AE147C;
	fma.rn.f64 	%fd8, %fd3, 0d3F647AE147AE147C, %fd7;
	add.s64 	%rd11, %rd5, %rd7;
	ld.global.f64 	%fd9, [%rd11+328];
	mul.f64 	%fd10, %fd9, 0d3F647AE147AE147C;
	mul.f64 	%fd11, %fd10, 0d3F647AE147AE147C;
	sub.f64 	%fd12, %fd8, %fd11;
	div.rn.f64 	%fd13, %fd12, 0d3F847AE147AE147C;
	add.s64 	%rd12, %rd4, %rd7;
	st.global.f64 	[%rd12+328], %fd13;
	ret;

}
	// .globl	_Z8p_all_m1Pd
.visible .entry _Z8p_all_m1Pd(
	.param .u64 .ptr .align 1 _Z8p_all_m1Pd_param_0
)
{
	.reg .b32 	%r<3>;
	.reg .b64 	%rd<5>;
	.reg .b64 	%fd<2>;

	ld.param.u64 	%rd1, [_Z8p_all_m1Pd_param_0];
	cvta.to.global.u64 	%rd2, %rd1;
	mov.u32 	%r1, %tid.x;
	mul.lo.s32 	%r2, %r1, 41;
	mul.wide.u32 	%rd3, %r2, 8;
	add.s64 	%rd4, %rd2, %rd3;
	ld.global.f64 	%fd1, [%rd4+312];
	st.global.f64 	[%rd4+320], %fd1;
	ret;

}
	// .globl	_Z7p_0_allPd
.visible .entry _Z7p_0_allPd(
	.param .u64 .ptr .align 1 _Z7p_0_allPd_param_0
)
{
	.reg .b32 	%r<2>;
	.reg .b64 	%rd<5>;
	.reg .b64 	%fd<2>;

	ld.param.u64 	%rd1, [_Z7p_0_allPd_param_0];
	cvta.to.global.u64 	%rd2, %rd1;
	mov.u32 	%r1, %tid.x;
	mul.wide.u32 	%rd3, %r1, 8;
	add.s64 	%rd4, %rd2, %rd3;
	ld.global.f64 	%fd1, [%rd4+328];
	st.global.f64 	[%rd4], %fd1;
	ret;

}
	// .globl	_Z7p_all_0Pd
.visible .entry _Z7p_all_0Pd(
	.param .u64 .ptr .align 1 _Z7p_all_0Pd_param_0
)
{
	.reg .b32 	%r<3>;
	.reg .b64 	%rd<5>;
	.reg .b64 	%fd<2>;

	ld.param.u64 	%rd1, [_Z7p_all_0Pd_param_0];
	cvta.to.global.u64 	%rd2, %rd1;
	mov.u32 	%r1, %tid.x;
	mul.lo.s32 	%r2, %r1, 41;
	mul.wide.u32 	%rd3, %r2, 8;
	add.s64 	%rd4, %rd2, %rd3;
	ld.global.f64 	%fd1, [%rd4+8];
	st.global.f64 	[%rd4], %fd1;
	ret;

}
	// .globl	_Z8p_m1_allPd
.visible .entry _Z8p_m1_allPd(
	.param .u64 .ptr .align 1 _Z8p_m1_allPd_param_0
)
{
	.reg .b32 	%r<2>;
	.reg .b64 	%rd<6>;

	ld.param.u64 	%rd1, [_Z8p_m1_allPd_param_0];
	cvta.to.global.u64 	%rd2, %rd1;
	mov.u32 	%r1, %tid.x;
	mul.wide.u32 	%rd3, %r1, 8;
	add.s64 	%rd4, %rd2, %rd3;
	mov.b64 	%rd5, 0;
	st.global.u64 	[%rd4+13120], %rd5;
	ret;

}
	// .globl	_Z6calc_uPdS_S_
.visible .entry _Z6calc_uPdS_S_(
	.param .u64 .ptr .align 1 _Z6calc_uPdS_S__param_0,
	.param .u64 .ptr .align 1 _Z6calc_uPdS_S__param_1,
	.param .u64 .ptr .align 1 _Z6calc_uPdS_S__param_2
)
{
	.reg .b32 	%r<6>;
	.reg .b64 	%rd<14>;
	.reg .b64 	%fd<25>;

	ld.param.u64 	%rd1, [_Z6calc_uPdS_S__param_0];
	ld.param.u64 	%rd2, [_Z6calc_uPdS_S__param_1];
	ld.param.u64 	%rd3, [_Z6calc_uPdS_S__param_2];
	cvta.to.global.u64 	%rd4, %rd1;
	cvta.to.global.u64 	%rd5, %rd2;
	cvta.to.global.u64 	%rd6, %rd3;
	mov.u32 	%r1, %tid.x;
	mov.u32 	%r2, %ctaid.x;
	mad.lo.s32 	%r3, %r1, 41, %r2;
	add.s32 	%r4, %r3, 1;
	mul.wide.u32 	%rd7, %r4, 8;
	add.s64 	%rd8, %rd6, %rd7;
	ld.global.f64 	%fd1, [%rd8+328];
	mul.f64 	%fd2, %fd1, 0d3F847AE147AE147B;
	div.rn.f64 	%fd3, %fd2, 0d3FA999999999999A;
	add.s32 	%r5, %r3, 41;
	mul.wide.s32 	%rd9, %r5, 8;
	add.s64 	%rd10, %rd6, %rd9;
	ld.global.f64 	%fd4, [%rd10];
	sub.f64 	%fd5, %fd1, %fd4;
	mul.f64 	%fd6, %fd3, %fd5;
	sub.f64 	%fd7, %fd1, %fd6;
	ld.global.f64 	%fd8, [%rd8];
	sub.f64 	%fd9, %fd1, %fd8;
	mul.f64 	%fd10, %fd3, %fd9;
	sub.f64 	%fd11, %fd7, %fd10;
	add.s64 	%rd11, %rd7, %rd5;
	ld.global.f64 	%fd12, [%rd11+336];
	add.s64 	%rd12, %rd5, %rd9;
	ld.global.f64 	%fd13, [%rd12];
	sub.f64 	%fd14, %fd12, %fd13;
	fma.rn.f64 	%fd15, %fd14, 0dBFB9999999999999, %fd11;
	ld.global.f64 	%fd16, [%rd8+336];
	add.f64 	%fd17, %fd1, %fd1;
	sub.f64 	%fd18, %fd16, %fd17;
	add.f64 	%fd19, %fd4, %fd18;
	fma.rn.f64 	%fd20, %fd19, 0d3FB47AE147AE147A, %fd15;
	ld.global.f64 	%fd21, [%rd8+656];
	sub.f64 	%fd22, %fd21, %fd17;
	add.f64 	%fd23, %fd8, %fd22;
	fma.rn.f64 	%fd24, %fd23, 0d3FB47AE147AE147A, %fd20;
	add.s64 	%rd13, %rd4, %rd7;
	st.global.f64 	[%rd13+328], %fd24;
	ret;

}
	// .globl	_Z6calc_vPdS_S_
.visible .entry _Z6calc_vPdS_S_(
	.param .u64 .ptr .align 1 _Z6calc_vPdS_S__param_0,
	.param .u64 .ptr .align 1 _Z6calc_vPdS_S__param_1,
	.param .u64 .ptr .align 1 _Z6calc_vPdS_S__param_2
)
{
	.reg .b32 	%r<6>;
	.reg .b64 	%rd<13>;
	.reg .b64 	%fd<25>;

	ld.param.u64 	%rd1, [_Z6calc_vPdS_S__param_0];
	ld.param.u64 	%rd2, [_Z6calc_vPdS_S__param_1];
	ld.param.u64 	%rd3, [_Z6calc_vPdS_S__param_2];
	cvta.to.global.u64 	%rd4, %rd1;
	cvta.to.global.u64 	%rd5, %rd2;
	cvta.to.global.u64 	%rd6, %rd3;
	mov.u32 	%r1, %tid.x;
	mov.u32 	%r2, %ctaid.x;
	mad.lo.s32 	%r3, %r1, 41, %r2;
	add.s32 	%r4, %r3, 1;
	mul.wide.u32 	%rd7, %r4, 8;
	add.s64 	%rd8, %rd6, %rd7;
	ld.global.f64 	%fd1, [%rd8+328];
	mul.f64 	%fd2, %fd1, 0d3F847AE147AE147B;
	div.rn.f64 	%fd3, %fd2, 0d3FA999999999999A;
	add.s32 	%r5, %r3, 41;
	mul.wide.s32 	%rd9, %r5, 8;
	add.s64 	%rd10, %rd6, %rd9;
	ld.global.f64 	%fd4, [%rd10];
	sub.f64 	%fd5, %fd1, %fd4;
	mul.f64 	%fd6, %fd3, %fd5;
	sub.f64 	%fd7, %fd1, %fd6;
	ld.global.f64 	%fd8, [%rd8];
	sub.f64 	%fd9, %fd1, %fd8;
	mul.f64 	%fd10, %fd3, %fd9;
	sub.f64 	%fd11, %fd7, %fd10;
	add.s64 	%rd11, %rd5, %rd7;
	ld.global.f64 	%fd12, [%rd11+656];
	ld.global.f64 	%fd13, [%rd11];
	sub.f64 	%fd14, %fd12, %fd13;
	fma.rn.f64 	%fd15, %fd14, 0dBFB9999999999999, %fd11;
	ld.global.f64 	%fd16, [%rd8+336];
	add.f64 	%fd17, %fd1, %fd1;
	sub.f64 	%fd18, %fd16, %fd17;
	add.f64 	%fd19, %fd4, %fd18;
	fma.rn.f64 	%fd20, %fd19, 0d3FB47AE147AE147A, %fd15;
	ld.global.f64 	%fd21, [%rd8+656];
	sub.f64 	%fd22, %fd21, %fd17;
	add.f64 	%fd23, %fd8, %fd22;
	fma.rn.f64 	%fd24, %fd23, 0d3FB47AE147AE147A, %fd20;
	add.s64 	%rd12, %rd4, %rd7;
	st.global.f64 	[%rd12+328], %fd24;
	ret;

}
	// .globl	_Z7u_0_allPd
.visible .entry _Z7u_0_allPd(
	.param .u64 .ptr .align 1 _Z7u_0_allPd_param_0
)
{
	.reg .b32 	%r<2>;
	.reg .b64 	%rd<6>;

	ld.param.u64 	%rd1, [_Z7u_0_allPd_param_0];
	cvta.to.global.u64 	%rd2, %rd1;
	mov.u32 	%r1, %tid.x;
	mul.wide.u32 	%rd3, %r1, 8;
	add.s64 	%rd4, %rd2, %rd3;
	mov.b64 	%rd5, 0;
	st.global.u64 	[%rd4], %rd5;
	ret;

}
	// .globl	_Z7u_all_0Pd
.visible .entry _Z7u_all_0Pd(
	.param .u64 .ptr .align 1 _Z7u_all_0Pd_param_0
)
{
	.reg .b32 	%r<3>;
	.reg .b64 	%rd<6>;

	ld.param.u64 	%rd1, [_Z7u_all_0Pd_param_0];
	cvta.to.global.u64 	%rd2, %rd1;
	mov.u32 	%r1, %tid.x;
	mul.lo.s32 	%r2, %r1, 41;
	mul.wide.u32 	%rd3, %r2, 8;
	add.s64 	%rd4, %rd2, %rd3;
	mov.b64 	%rd5, 0;
	st.global.u64 	[%rd4], %rd5;
	ret;

}
	// .globl	_Z8u_all_m1Pd
.visible .entry _Z8u_all_m1Pd(
	.param .u64 .ptr .align 1 _Z8u_all_m1Pd_param_0
)
{
	.reg .b32 	%r<3>;
	.reg .b64 	%rd<6>;

	ld.param.u64 	%rd1, [_Z8u_all_m1Pd_param_0];
	cvta.to.global.u64 	%rd2, %rd1;
	mov.u32 	%r1, %tid.x;
	mul.lo.s32 	%r2, %r1, 41;
	mul.wide.u32 	%rd3, %r2, 8;
	add.s64 	%rd4, %rd2, %rd3;
	mov.b64 	%rd5, 0;
	st.global.u64 	[%rd4+320], %rd5;
	ret;

}
	// .globl	_Z8u_m1_allPd
.visible .entry _Z8u_m1_allPd(
	.param .u64 .ptr .align 1 _Z8u_m1_allPd_param_0
)
{
	.reg .b32 	%r<2>;
	.reg .b64 	%rd<6>;

	ld.param.u64 	%rd1, [_Z8u_m1_allPd_param_0];
	cvta.to.global.u64 	%rd2, %rd1;
	mov.u32 	%r1, %tid.x;
	mul.wide.u32 	%rd3, %r1, 8;
	add.s64 	%rd4, %rd2, %rd3;
	mov.b64 	%rd5, 4607182418800017408;
	st.global.u64 	[%rd4+13120], %rd5;
	ret;

}
	// .globl	_Z7v_0_allPd
.visible .entry _Z7v_0_allPd(
	.param .u64 .ptr .align 1 _Z7v_0_allPd_param_0
)
{
	.reg .b32 	%r<2>;
	.reg .b64 	%rd<6>;

	ld.param.u64 	%rd1, [_Z7v_0_allPd_param_0];
	cvta.to.global.u64 	%rd2, %rd1;
	mov.u32 	%r1, %tid.x;
	mul.wide.u32 	%rd3, %r1, 8;
	add.s64 	%rd4, %rd2, %rd3;
	mov.b64 	%rd5, 0;
	st.global.u64 	[%rd4], %rd5;
	ret;

}
	// .globl	_Z8v_m1_allPd
.visible .entry _Z8v_m1_allPd(
	.param .u64 .ptr .align 1 _Z8v_m1_allPd_param_0
)
{
	.reg .b32 	%r<2>;
	.reg .b64 	%rd<6>;

	ld.param.u64 	%rd1, [_Z8v_m1_allPd_param_0];
	cvta.to.global.u64 	%rd2, %rd1;
	mov.u32 	%r1, %tid.x;
	mul.wide.u32 	%rd3, %r1, 8;
	add.s64 	%rd4, %rd2, %rd3;
	mov.b64 	%rd5, 0;
	st.global.u64 	[%rd4+13120], %rd5;
	ret;

}
	// .globl	_Z7v_all_0Pd
.visible .entry _Z7v_all_0Pd(
	.param .u64 .ptr .align 1 _Z7v_all_0Pd_param_0
)
{
	.reg .b32 	%r<3>;
	.reg .b64 	%rd<6>;

	ld.param.u64 	%rd1, [_Z7v_all_0Pd_param_0];
	cvta.to.global.u64 	%rd2, %rd1;
	mov.u32 	%r1, %tid.x;
	mul.lo.s32 	%r2, %r1, 41;
	mul.wide.u32 	%rd3, %r2, 8;
	add.s64 	%rd4, %rd2, %rd3;
	mov.b64 	%rd5, 0;
	st.global.u64 	[%rd4], %rd5;
	ret;

}
	// .globl	_Z8v_all_m1Pd
.visible .entry _Z8v_all_m1Pd(
	.param .u64 .ptr .align 1 _Z8v_all_m1Pd_param_0
)
{
	.reg .b32 	%r<3>;
	.reg .b64 	%rd<6>;

	ld.param.u64 	%rd1, [_Z8v_all_m1Pd_param_0];
	cvta.to.global.u64 	%rd2, %rd1;
	mov.u32 	%r1, %tid.x;
	mul.lo.s32 	%r2, %r1, 41;
	mul.wide.u32 	%rd3, %r2, 8;
	add.s64 	%rd4, %rd2, %rd3;
	mov.b64 	%rd5, 0;
	st.global.u64 	[%rd4+320], %rd5;
	ret;

}


// ===== COMPILED SASS (sm_100) =====

	.target	sm_100

	.elftype	@"ET_EXEC"


//--------------------- .note.nv.tkinfo           --------------------------
	.section	.note.nv.tkinfo,"",@"SHT_NOTE"
	.sectionflags	@"SHF_NOTE_NV_TKINFO"
	.tkinfo
        /*0018*/ 	.word	0x00000002
        /*0030*/ 	.string	""
        /*0030*/ 	.string	"ptxas"
        /*0030*/ 	.string	"Cuda compilation tools, release 13.0, V13.0.88"
        /*0030*/ 	.string	"Build cuda_13.0.r13.0/compiler.36424714_0"
        /*0030*/ 	.string	"-arch sm_100 -m 64 "



//--------------------- .note.nv.cuinfo           --------------------------
	.section	.note.nv.cuinfo,"",@"SHT_NOTE"
	.sectionflags	@"SHF_NOTE_NV_CUINFO"
        /*0018*/ 	.short	0x0002
        /*001a*/ 	.short	0x0064
        /*001c*/ 	.short	0x0082
	.zero		2


//--------------------- .nv.info                  --------------------------
	.section	.nv.info,"",@"SHT_CUDA_INFO"
	.align	4


	//----- nvinfo : EIATTR_REGCOUNT
	.align		4
        /*0000*/ 	.byte	0x04, 0x2f
        /*0002*/ 	.short	(.L_1 - .L_0)
	.align		4
.L_0:
        /*0004*/ 	.word	index@(_Z6calc_bPdS_S_)
        /*0008*/ 	.word	0x00000022


	//----- nvinfo : EIATTR_FRAME_SIZE
	.align		4
.L_1:
        /*000c*/ 	.byte	0x04, 0x11
        /*000e*/ 	.short	(.L_3 - .L_2)
	.align		4
.L_2:
        /*0010*/ 	.word	index@($__internal_3_$__cuda_sm20_div_rn_f64_full)
        /*0014*/ 	.word	0x00000000


	//----- nvinfo : EIATTR_FRAME_SIZE
	.align		4
.L_3:
        /*0018*/ 	.byte	0x04, 0x11
        /*001a*/ 	.short	(.L_5 - .L_4)
	.align		4
.L_4:
        /*001c*/ 	.word	index@(_Z6calc_bPdS_S_)
        /*0020*/ 	.word	0x00000000


	//----- nvinfo : EIATTR_REGCOUNT
	.align		4
.L_5:
        /*0024*/ 	.byte	0x04, 0x2f
        /*0026*/ 	.short	(.L_7 - .L_6)
	.align		4
.L_6:
        /*0028*/ 	.word	index@(_Z6calc_pPdS_S_)
        /*002c*/ 	.word	0x00000017


	//----- nvinfo : EIATTR_FRAME_SIZE
	.align		4
.L_7:
        /*0030*/ 	.byte	0x04, 0x11
        /*0032*/ 	.short	(.L_9 - .L_8)
	.align		4
.L_8:
        /*0034*/ 	.word	index@($__internal_2_$__cuda_sm20_div_rn_f64_full)
        /*0038*/ 	.word	0x00000000


	//----- nvinfo : EIATTR_FRAME_SIZE
	.align		4
.L_9:
        /*003c*/ 	.byte	0x04, 0x11
        /*003e*/ 	.short	(.L_11 - .L_10)
	.align		4
.L_10:
        /*0040*/ 	.word	index@(_Z6calc_pPdS_S_)
        /*0044*/ 	.word	0x00000000


	//----- nvinfo : EIATTR_REGCOUNT
	.align		4
.L_11:
        /*0048*/ 	.byte	0x04, 0x2f
        /*004a*/ 	.short	(.L_13 - .L_12)
	.align		4
.L_12:
        /*004c*/ 	.word	index@(_Z8p_all_m1Pd)
        /*0050*/ 	.word	0x00000008


	//----- nvinfo : EIATTR_FRAME_SIZE
	.align		4
.L_13:
        /*0054*/ 	.byte	0x04, 0x11
        /*0056*/ 	.short	(.L_15 - .L_14)
	.align		4
.L_14:
        /*0058*/ 	.word	index@(_Z8p_all_m1Pd)
        /*005c*/ 	.word	0x00000000


	//----- nvinfo : EIATTR_REGCOUNT
	.align		4
.L_15:
        /*0060*/ 	.byte	0x04, 0x2f
        /*0062*/ 	.short	(.L_17 - .L_16)
	.align		4
.L_16:
        /*0064*/ 	.word	index@(_Z7p_0_allPd)
        /*0068*/ 	.word	0x00000008


	//----- nvinfo : EIATTR_FRAME_SIZE
	.align		4
.L_17:
        /*006c*/ 	.byte	0x04, 0x11
        /*006e*/ 	.short	(.L_19 - .L_18)
	.align		4
.L_18:
        /*0070*/ 	.word	index@(_Z7p_0_allPd)
        /*0074*/ 	.word	0x00000000


	//----- nvinfo : EIATTR_REGCOUNT
	.align		4
.L_19:
        /*0078*/ 	.byte	0x04, 0x2f
        /*007a*/ 	.short	(.L_21 - .L_20)
	.align		4
.L_20:
        /*007c*/ 	.word	index@(_Z7p_all_0Pd)
        /*0080*/ 	.word	0x00000008


	//----- nvinfo : EIATTR_FRAME_SIZE
	.align		4
.L_21:
        /*0084*/ 	.byte	0x04, 0x11
        /*0086*/ 	.short	(.L_23 - .L_22)
	.align		4
.L_22:
        /*0088*/ 	.word	index@(_Z7p_all_0Pd)
        /*008c*/ 	.word	0x00000000


	//----- nvinfo : EIATTR_REGCOUNT
	.align		4
.L_23:
        /*0090*/ 	.byte	0x04, 0x2f
        /*0092*/ 	.short	(.L_25 - .L_24)
	.align		4
.L_24:
        /*0094*/ 	.word	index@(_Z8p_m1_allPd)
        /*0098*/ 	.word	0x00000008


	//----- nvinfo : EIATTR_FRAME_SIZE
	.align		4
.L_25:
        /*009c*/ 	.byte	0x04, 0x11
        /*009e*/ 	.short	(.L_27 - .L_26)
	.align		4
.L_26:
        /*00a0*/ 	.word	index@(_Z8p_m1_allPd)
        /*00a4*/ 	.word	0x00000000


	//----- nvinfo : EIATTR_REGCOUNT
	.align		4
.L_27:
        /*00a8*/ 	.byte	0x04, 0x2f
        /*00aa*/ 	.short	(.L_29 - .L_28)
	.align		4
.L_28:
        /*00ac*/ 	.word	index@(_Z6calc_uPdS_S_)
        /*00b0*/ 	.word	0x0000001c


	//----- nvinfo : EIATTR_FRAME_SIZE
	.align		4
.L_29:
        /*00b4*/ 	.byte	0x04, 0x11
        /*00b6*/ 	.short	(.L_31 - .L_30)
	.align		4
.L_30:
        /*00b8*/ 	.word	index@($__internal_1_$__cuda_sm20_div_rn_f64_full)
        /*00bc*/ 	.word	0x00000000


	//----- nvinfo : EIATTR_FRAME_SIZE
	.align		4
.L_31:
        /*00c0*/ 	.byte	0x04, 0x11
        /*00c2*/ 	.short	(.L_33 - .L_32)
	.align		4
.L_32:
        /*00c4*/ 	.word	index@(_Z6calc_uPdS_S_)
        /*00c8*/ 	.word	0x00000000


	//----- nvinfo : EIATTR_REGCOUNT
	.align		4
.L_33:
        /*00cc*/ 	.byte	0x04, 0x2f
        /*00ce*/ 	.short	(.L_35 - .L_34)
	.align		4
.L_34:
        /*00d0*/ 	.word	index@(_Z6calc_vPdS_S_)
        /*00d4*/ 	.word	0x0000001c


	//----- nvinfo : EIATTR_FRAME_SIZE
	.align		4
.L_35:
        /*00d8*/ 	.byte	0x04, 0x11
        /*00da*/ 	.short	(.L_37 - .L_36)
	.align		4
.L_36:
        /*00dc*/ 	.word	index@($__internal_0_$__cuda_sm20_div_rn_f64_full)
        /*00e0*/ 	.word	0x00000000


	//----- nvinfo : EIATTR_FRAME_SIZE
	.align		4
.L_37:
        /*00e4*/ 	.byte	0x04, 0x11
        /*00e6*/ 	.short	(.L_39 - .L_38)
	.align		4
.L_38:
        /*00e8*/ 	.word	index@(_Z6calc_vPdS_S_)
        /*00ec*/ 	.word	0x00000000


	//----- nvinfo : EIATTR_REGCOUNT
	.align		4
.L_39:
        /*00f0*/ 	.byte	0x04, 0x2f
        /*00f2*/ 	.short	(.L_41 - .L_40)
	.align		4
.L_40:
        /*00f4*/ 	.word	index@(_Z7u_0_allPd)
        /*00f8*/ 	.word	0x00000008


	//----- nvinfo : EIATTR_FRAME_SIZE
	.align		4
.L_41:
        /*00fc*/ 	.byte	0x04, 0x11
        /*00fe*/ 	.short	(.L_43 - .L_42)
	.align		4
.L_42:
        /*0100*/ 	.word	index@(_Z7u_0_allPd)
        /*0104*/ 	.word	0x00000000


	//----- nvinfo : EIATTR_REGCOUNT
	.align		4
.L_43:
        /*0108*/ 	.byte	0x04, 0x2f
        /*010a*/ 	.short	(.L_45 - .L_44)
	.align		4
.L_44:
        /*010c*/ 	.word	index@(_Z7u_all_0Pd)
        /*0110*/ 	.word	0x00000008


	//----- nvinfo : EIATTR_FRAME_SIZE
	.align		4
.L_45:
        /*0114*/ 	.byte	0x04, 0x11
        /*0116*/ 	.short	(.L_47 - .L_46)
	.align		4
.L_46:
        /*0118*/ 	.word	index@(_Z7u_all_0Pd)
        /*011c*/ 	.word	0x00000000


	//----- nvinfo : EIATTR_REGCOUNT
	.align		4
.L_47:
        /*0120*/ 	.byte	0x04, 0x2f
        /*0122*/ 	.short	(.L_49 - .L_48)
	.align		4
.L_48:
        /*0124*/ 	.word	index@(_Z8u_all_m1Pd)
        /*0128*/ 	.word	0x00000008


	//----- nvinfo : EIATTR_FRAME_SIZE
	.align		4
.L_49:
        /*012c*/ 	.byte	0x04, 0x11
        /*012e*/ 	.short	(.L_51 - .L_50)
	.align		4
.L_50:
        /*0130*/ 	.word	index@(_Z8u_all_m1Pd)
        /*0134*/ 	.word	0x00000000


	//----- nvinfo : EIATTR_REGCOUNT
	.align		4
.L_51:
        /*0138*/ 	.byte	0x04, 0x2f
        /*013a*/ 	.short	(.L_53 - .L_52)
	.align		4
.L_52:
        /*013c*/ 	.word	index@(_Z8u_m1_allPd)
        /*0140*/ 	.word	0x0000000a


	//----- nvinfo : EIATTR_FRAME_SIZE
	.align		4
.L_53:
        /*0144*/ 	.byte	0x04, 0x11
        /*0146*/ 	.short	(.L_55 - .L_54)
	.align		4
.L_54:
        /*0148*/ 	.word	index@(_Z8u_m1_allPd)
        /*014c*/ 	.word	0x00000000


	//----- nvinfo : EIATTR_REGCOUNT
	.align		4
.L_55:
        /*0150*/ 	.byte	0x04, 0x2f
        /*0152*/ 	.short	(.L_57 - .L_56)
	.align		4
.L_56:
        /*0154*/ 	.word	index@(_Z7v_0_allPd)
        /*0158*/ 	.word	0x00000008


	//----- nvinfo : EIATTR_FRAME_SIZE
	.align		4
.L_57:
        /*015c*/ 	.byte	0x04, 0x11
        /*015e*/ 	.short	(.L_59 - .L_58)
	.align		4
.L_58:
        /*0160*/ 	.word	index@(_Z7v_0_allPd)
        /*0164*/ 	.word	0x00000000


	//----- nvinfo : EIATTR_REGCOUNT
	.align		4
.L_59:
        /*0168*/ 	.byte	0x04, 0x2f
        /*016a*/ 	.short	(.L_61 - .L_60)
	.align		4
.L_60:
        /*016c*/ 	.word	index@(_Z8v_m1_allPd)
        /*0170*/ 	.word	0x00000008


	//----- nvinfo : EIATTR_FRAME_SIZE
	.align		4
.L_61:
        /*0174*/ 	.byte	0x04, 0x11
        /*0176*/ 	.short	(.L_63 - .L_62)
	.align		4
.L_62:
        /*0178*/ 	.word	index@(_Z8v_m1_allPd)
        /*017c*/ 	.word	0x00000000


	//----- nvinfo : EIATTR_REGCOUNT
	.align		4
.L_63:
        /*0180*/ 	.byte	0x04, 0x2f
        /*0182*/ 	.short	(.L_65 - .L_64)
	.align		4
.L_64:
        /*0184*/ 	.word	index@(_Z7v_all_0Pd)
        /*0188*/ 	.word	0x00000008


	//----- nvinfo : EIATTR_FRAME_SIZE
	.align		4
.L_65:
        /*018c*/ 	.byte	0x04, 0x11
        /*018e*/ 	.short	(.L_67 - .L_66)
	.align		4
.L_66:
        /*0190*/ 	.word	index@(_Z7v_all_0Pd)
        /*0194*/ 	.word	0x00000000


	//----- nvinfo : EIATTR_REGCOUNT
	.align		4
.L_67:
        /*0198*/ 	.byte	0x04, 0x2f
        /*019a*/ 	.short	(.L_69 - .L_68)
	.align		4
.L_68:
        /*019c*/ 	.word	index@(_Z8v_all_m1Pd)
        /*01a0*/ 	.word	0x00000008


	//----- nvinfo : EIATTR_FRAME_SIZE
	.align		4
.L_69:
        /*01a4*/ 	.byte	0x04, 0x11
        /*01a6*/ 	.short	(.L_71 - .L_70)
	.align		4
.L_70:
        /*01a8*/ 	.word	index@(_Z8v_all_m1Pd)
        /*01ac*/ 	.word	0x00000000


	//----- nvinfo : EIATTR_MIN_STACK_SIZE
	.align		4
.L_71:
        /*01b0*/ 	.byte	0x04, 0x12
        /*01b2*/ 	.short	(.L_73 - .L_72)
	.align		4
.L_72:
        /*01b4*/ 	.word	index@(_Z8v_all_m1Pd)
        /*01b8*/ 	.word	0x00000000


	//----- nvinfo : EIATTR_MIN_STACK_SIZE
	.align		4
.L_73:
        /*01bc*/ 	.byte	0x04, 0x12
        /*01be*/ 	.short	(.L_75 - .L_74)
	.align		4
.L_74:
        /*01c0*/ 	.word	index@(_Z7v_all_0Pd)
        /*01c4*/ 	.word	0x00000000


	//----- nvinfo : EIATTR_MIN_STACK_SIZE
	.align		4
.L_75:
        /*01c8*/ 	.byte	0x04, 0x12
        /*01ca*/ 	.short	(.L_77 - .L_76)
	.align		4
.L_76:
        /*01cc*/ 	.word	index@(_Z8v_m1_allPd)
        /*01d0*/ 	.word	0x00000000


	//----- nvinfo : EIATTR_MIN_STACK_SIZE
	.align		4
.L_77:
        /*01d4*/ 	.byte	0x04, 0x12
        /*01d6*/ 	.short	(.L_79 - .L_78)
	.align		4
.L_78:
        /*01d8*/ 	.word	index@(_Z7v_0_allPd)
        /*01dc*/ 	.word	0x00000000


	//----- nvinfo : EIATTR_MIN_STACK_SIZE
	.align		4
.L_79:
        /*01e0*/ 	.byte	0x04, 0x12
        /*01e2*/ 	.short	(.L_81 - .L_80)
	.align		4
.L_80:
        /*01e4*/ 	.word	index@(_Z8u_m1_allPd)
        /*01e8*/ 	.word	0x00000000


	//----- nvinfo : EIATTR_MIN_STACK_SIZE
	.align		4
.L_81:
        /*01ec*/ 	.byte	0x04, 0x12
        /*01ee*/ 	.short	(.L_83 - .L_82)
	.align		4
.L_82:
        /*01f0*/ 	.word	index@(_Z8u_all_m1Pd)
        /*01f4*/ 	.word	0x00000000


	//----- nvinfo : EIATTR_MIN_STACK_SIZE
	.align		4
.L_83:
        /*01f8*/ 	.byte	0x04, 0x12
        /*01fa*/ 	.short	(.L_85 - .L_84)
	.align		4
.L_84:
        /*01fc*/ 	.word	index@(_Z7u_all_0Pd)
        /*0200*/ 	.word	0x00000000


	//----- nvinfo : EIATTR_MIN_STACK_SIZE
	.align		4
.L_85:
        /*0204*/ 	.byte	0x04, 0x12
        /*0206*/ 	.short	(.L_87 - .L_86)
	.align		4
.L_86:
        /*0208*/ 	.word	index@(_Z7u_0_allPd)
        /*020c*/ 	.word	0x00000000


	//----- nvinfo : EIATTR_MIN_STACK_SIZE
	.align		4
.L_87:
        /*0210*/ 	.byte	0x04, 0x12
        /*0212*/ 	.short	(.L_89 - .L_88)
	.align		4
.L_88:
        /*0214*/ 	.word	index@(_Z6calc_vPdS_S_)
        /*0218*/ 	.word	0x00000000


	//----- nvinfo : EIATTR_MIN_STACK_SIZE
	.align		4
.L_89:
        /*021c*/ 	.byte	0x04, 0x12
        /*021e*/ 	.short	(.L_91 - .L_90)
	.align		4
.L_90:
        /*0220*/ 	.word	index@(_Z6calc_uPdS_S_)
        /*0224*/ 	.word	0x00000000


	//----- nvinfo : EIATTR_MIN_STACK_SIZE
	.align		4
.L_91:
        /*0228*/ 	.byte	0x04, 0x12
        /*022a*/ 	.short	(.L_93 - .L_92)
	.align		4
.L_92:
        /*022c*/ 	.word	index@(_Z8p_m1_allPd)
        /*0230*/ 	.word	0x00000000


	//----- nvinfo : EIATTR_MIN_STACK_SIZE
	.align		4
.L_93:
        /*0234*/ 	.byte	0x04, 0x12
        /*0236*/ 	.short	(.L_95 - .L_94)
	.align		4
.L_94:
        /*0238*/ 	.word	index@(_Z7p_all_0Pd)
        /*023c*/ 	.word	0x00000000


	//----- nvinfo : EIATTR_MIN_STACK_SIZE
	.align		4
.L_95:
        /*0240*/ 	.byte	0x04, 0x12
        /*0242*/ 	.short	(.L_97 - .L_96)
	.align		4
.L_96:
        /*0244*/ 	.word	index@(_Z7p_0_allPd)
        /*0248*/ 	.word	0x00000000


	//----- nvinfo : EIATTR_MIN_STACK_SIZE
	.align		4
.L_97:
        /*024c*/ 	.byte	0x04, 0x12
        /*024e*/ 	.short	(.L_99 - .L_98)
	.align		4
.L_98:
        /*0250*/ 	.word	index@(_Z8p_all_m1Pd)
        /*0254*/ 	.word	0x00000000


	//----- nvinfo : EIATTR_MIN_STACK_SIZE
	.align		4
.L_99:
        /*0258*/ 	.byte	0x04, 0x12
        /*025a*/ 	.short	(.L_101 - .L_100)
	.align		4
.L_100:
        /*025c*/ 	.word	index@(_Z6calc_pPdS_S_)
        /*0260*/ 	.word	0x00000000


	//----- nvinfo : EIATTR_MIN_STACK_SIZE
	.align		4
.L_101:
        /*0264*/ 	.byte	0x04, 0x12
        /*0266*/ 	.short	(.L_103 - .L_102)
	.align		4
.L_102:
        /*0268*/ 	.word	index@(_Z6calc_bPdS_S_)
        /*026c*/ 	.word	0x00000000
.L_103:


//--------------------- .nv.compat                --------------------------
	.section	.nv.compat,"",@"SHT_CUDA_COMPAT_INFO"
	.align	4
        /*0000*/ 	.byte	0x02, 0x09, 0x00, 0x00, 0x02, 0x02, 0x01, 0x00, 0x02, 0x05, 0x05, 0x00, 0x03, 0x07, 0x01, 0x01
        /*0010*/ 	.byte	0x02, 0x03, 0x00, 0x00, 0x02, 0x06, 0x01, 0x00, 0x04, 0x0b, 0x08, 0x00, 0x01, 0x00, 0x00, 0x00
        /*0020*/ 	.byte	0x00, 0x00, 0x00, 0x00


//--------------------- .nv.info._Z8v_all_m1Pd    --------------------------
	.section	.nv.info._Z8v_all_m1Pd,"",@"SHT_CUDA_INFO"
	.sectionflags	@""
	.align	4


	//----- nvinfo : EIATTR_CUDA_API_VERSION
	.align		4
        /*0000*/ 	.byte	0x04, 0x37
        /*0002*/ 	.short	(.L_105 - .L_104)
.L_104:
        /*0004*/ 	.word	0x00000082


	//----- nvinfo : EIATTR_KPARAM_INFO
	.align		4
.L_105:
        /*0008*/ 	.byte	0x04, 0x17
        /*000a*/ 	.short	(.L_107 - .L_106)
.L_106:
        /*000c*/ 	.word	0x00000000
        /*0010*/ 	.short	0x0000
        /*0012*/ 	.short	0x0000
        /*0014*/ 	.byte	0x00, 0xf5, 0x21, 0x00


	//----- nvinfo : EIATTR_SPARSE_MMA_MASK
	.align		4
.L_107:
        /*0018*/ 	.byte	0x03, 0x50
        /*001a*/ 	.short	0x0000


	//----- nvinfo : EIATTR_MAXREG_COUNT
	.align		4
        /*001c*/ 	.byte	0x03, 0x1b
        /*001e*/ 	.short	0x00ff


	//----- nvinfo : EIATTR_MERCURY_ISA_VERSION
	.align		4
        /*0020*/ 	.byte	0x03, 0x5f
        /*0022*/ 	.short	0x0101


	//----- nvinfo : EIATTR_VRC_CTA_INIT_COUNT
	.align		4
        /*0024*/ 	.byte	0x02, 0x4a
	.zero		1
	.zero		1


	//----- nvinfo : EIATTR_EXIT_INSTR_OFFSETS
	.align		4
        /*0028*/ 	.byte	0x04, 0x1c
        /*002a*/ 	.short	(.L_109 - .L_108)


	//   ....[0]....
.L_108:
        /*002c*/ 	.word	0x00000070


	//----- nvinfo : EIATTR_CBANK_PARAM_SIZE
	.align		4
.L_109:
        /*0030*/ 	.byte	0x03, 0x19
        /*0032*/ 	.short	0x0008


	//----- nvinfo : EIATTR_PARAM_CBANK
	.align		4
        /*0034*/ 	.byte	0x04, 0x0a
        /*0036*/ 	.short	(.L_111 - .L_110)
	.align		4
.L_110:
        /*0038*/ 	.word	index@(.nv.constant0._Z8v_all_m1Pd)
        /*003c*/ 	.short	0x0380
        /*003e*/ 	.short	0x0008


	//----- nvinfo : EIATTR_SW_WAR
	.align		4
.L_111:
        /*0040*/ 	.byte	0x04, 0x36
        /*0042*/ 	.short	(.L_113 - .L_112)
.L_112:
        /*0044*/ 	.word	0x00000008
.L_113:


//--------------------- .nv.info._Z7v_all_0Pd     --------------------------
	.section	.nv.info._Z7v_all_0Pd,"",@"SHT_CUDA_INFO"
	.sectionflags	@""
	.align	4


	//----- nvinfo : EIATTR_CUDA_API_VERSION
	.align		4
        /*0000*/ 	.byte	0x04, 0x37
        /*0002*/ 	.short	(.L_115 - .L_114)
.L_114:
        /*0004*/ 	.word	0x00000082


	//----- nvinfo : EIATTR_KPARAM_INFO
	.align		4
.L_115:
        /*0008*/ 	.byte	0x04, 0x17
        /*000a*/ 	.short	(.L_117 - .L_116)
.L_116:
        /*000c*/ 	.word	0x00000000
        /*0010*/ 	.short	0x0000
        /*0012*/ 	.short	0x0000
        /*0014*/ 	.byte	0x00, 0xf5, 0x21, 0x00


	//----- nvinfo : EIATTR_SPARSE_MMA_MASK
	.align		4
.L_117:
        /*0018*/ 	.byte	0x03, 0x50
        /*001a*/ 	.short	0x0000


	//----- nvinfo : EIATTR_MAXREG_COUNT
	.align		4
        /*001c*/ 	.byte	0x03, 0x1b
        /*001e*/ 	.short	0x00ff


	//----- nvinfo : EIATTR_MERCURY_ISA_VERSION
	.align		4
        /*0020*/ 	.byte	0x03, 0x5f
        /*0022*/ 	.short	0x0101


	//----- nvinfo : EIATTR_VRC_CTA_INIT_COUNT
	.align		4
        /*0024*/ 	.byte	0x02, 0x4a
	.zero		1
	.zero		1


	//----- nvinfo : EIATTR_EXIT_INSTR_OFFSETS
	.align		4
        /*0028*/ 	.byte	0x04, 0x1c
        /*002a*/ 	.short	(.L_119 - .L_118)


	//   ....[0]....
.L_118:
        /*002c*/ 	.word	0x00000070


	//----- nvinfo : EIATTR_CBANK_PARAM_SIZE
	.align		4
.L_119:
        /*0030*/ 	.byte	0x03, 0x19
        /*0032*/ 	.short	0x0008


	//----- nvinfo : EIATTR_PARAM_CBANK
	.align		4
        /*0034*/ 	.byte	0x04, 0x0a
        /*0036*/ 	.short	(.L_121 - .L_120)
	.align		4
.L_120:
        /*0038*/ 	.word	index@(.nv.constant0._Z7v_all_0Pd)
        /*003c*/ 	.short	0x0380
        /*003e*/ 	.short	0x0008


	//----- nvinfo : EIATTR_SW_WAR
	.align		4
.L_121:
        /*0040*/ 	.byte	0x04, 0x36
        /*0042*/ 	.short	(.L_123 - .L_122)
.L_122:
        /*0044*/ 	.word	0x00000008
.L_123:


//--------------------- .nv.info._Z8v_m1_allPd    --------------------------
	.section	.nv.info._Z8v_m1_allPd,"",@"SHT_CUDA_INFO"
	.sectionflags	@""
	.align	4


	//----- nvinfo : EIATTR_CUDA_API_VERSION
	.align		4
        /*0000*/ 	.byte	0x04, 0x37
        /*0002*/ 	.short	(.L_125 - .L_124)
.L_124:
        /*0004*/ 	.word	0x00000082


	//----- nvinfo : EIATTR_KPARAM_INFO
	.align		4
.L_125:
        /*0008*/ 	.byte	0x04, 0x17
        /*000a*/ 	.short	(.L_127 - .L_126)
.L_126:
        /*000c*/ 	.word	0x00000000
        /*0010*/ 	.short	0x0000
        /*0012*/ 	.short	0x0000
        /*0014*/ 	.byte	0x00, 0xf5, 0x21, 0x00


	//----- nvinfo : EIATTR_SPARSE_MMA_MASK
	.align		4
.L_127:
        /*0018*/ 	.byte	0x03, 0x50
        /*001a*/ 	.short	0x0000


	//----- nvinfo : EIATTR_MAXREG_COUNT
	.align		4
        /*001c*/ 	.byte	0x03, 0x1b
        /*001e*/ 	.short	0x00ff


	//----- nvinfo : EIATTR_MERCURY_ISA_VERSION
	.align		4
        /*0020*/ 	.byte	0x03, 0x5f
        /*0022*/ 	.short	0x0101


	//----- nvinfo : EIATTR_VRC_CTA_INIT_COUNT
	.align		4
        /*0024*/ 	.byte	0x02, 0x4a
	.zero		1
	.zero		1


	//----- nvinfo : EIATTR_EXIT_INSTR_OFFSETS
	.align		4
        /*0028*/ 	.byte	0x04, 0x1c
        /*002a*/ 	.short	(.L_129 - .L_128)


	//   ....[0]....
.L_128:
        /*002c*/ 	.word	0x00000060


	//----- nvinfo : EIATTR_CBANK_PARAM_SIZE
	.align		4
.L_129:
        /*0030*/ 	.byte	0x03, 0x19
        /*0032*/ 	.short	0x0008


	//----- nvinfo : EIATTR_PARAM_CBANK
	.align		4
        /*0034*/ 	.byte	0x04, 0x0a
        /*0036*/ 	.short	(.L_131 - .L_130)
	.align		4
.L_130:
        /*0038*/ 	.word	index@(.nv.constant0._Z8v_m1_allPd)
        /*003c*/ 	.short	0x0380
        /*003e*/ 	.short	0x0008


	//----- nvinfo : EIATTR_SW_WAR
	.align		4
.L_131:
        /*0040*/ 	.byte	0x04, 0x36
        /*0042*/ 	.short	(.L_133 - .L_132)
.L_132:
        /*0044*/ 	.word	0x00000008
.L_133:


//--------------------- .nv.info._Z7v_0_allPd     --------------------------
	.section	.nv.info._Z7v_0_allPd,"",@"SHT_CUDA_INFO"
	.sectionflags	@""
	.align	4


	//----- nvinfo : EIATTR_CUDA_API_VERSION
	.align		4
        /*0000*/ 	.byte	0x04, 0x37
        /*0002*/ 	.short	(.L_135 - .L_134)
.L_134:
        /*0004*/ 	.word	0x00000082


	//----- nvinfo : EIATTR_KPARAM_INFO
	.align		4
.L_135:
        /*0008*/ 	.byte	0x04, 0x17
        /*000a*/ 	.short	(.L_137 - .L_136)
.L_136:
        /*000c*/ 	.word	0x00000000
        /*0010*/ 	.short	0x0000
        /*0012*/ 	.short	0x0000
        /*0014*/ 	.byte	0x00, 0xf5, 0x21, 0x00


	//----- nvinfo : EIATTR_SPARSE_MMA_MASK
	.align		4
.L_137:
        /*0018*/ 	.byte	0x03, 0x50
        /*001a*/ 	.short	0x0000


	//----- nvinfo : EIATTR_MAXREG_COUNT
	.align		4
        /*001c*/ 	.byte	0x03, 0x1b
        /*001e*/ 	.short	0x00ff


	//----- nvinfo : EIATTR_MERCURY_ISA_VERSION
	.align		4
        /*0020*/ 	.byte	0x03, 0x5f
        /*0022*/ 	.short	0x0101


	//----- nvinfo : EIATTR_VRC_CTA_INIT_COUNT
	.align		4
        /*0024*/ 	.byte	0x02, 0x4a
	.zero		1
	.zero		1


	//----- nvinfo : EIATTR_EXIT_INSTR_OFFSETS
	.align		4
        /*0028*/ 	.byte	0x04, 0x1c
        /*002a*/ 	.short	(.L_139 - .L_138)


	//   ....[0]....
.L_138:
        /*002c*/ 	.word	0x00000060


	//----- nvinfo : EIATTR_CBANK_PARAM_SIZE
	.align		4
.L_139:
        /*0030*/ 	.byte	0x03, 0x19
        /*0032*/ 	.short	0x0008


	//----- nvinfo : EIATTR_PARAM_CBANK
	.align		4
        /*0034*/ 	.byte	0x04, 0x0a
        /*0036*/ 	.short	(.L_141 - .L_140)
	.align		4
.L_140:
        /*0038*/ 	.word	index@(.nv.constant0._Z7v_0_allPd)
        /*003c*/ 	.short	0x0380
        /*003e*/ 	.short	0x0008


	//----- nvinfo : EIATTR_SW_WAR
	.align		4
.L_141:
        /*0040*/ 	.byte	0x04, 0x36
        /*0042*/ 	.short	(.L_143 - .L_142)
.L_142:
        /*0044*/ 	.word	0x00000008
.L_143:


//--------------------- .nv.info._Z8u_m1_allPd    --------------------------
	.section	.nv.info._Z8u_m1_allPd,"",@"SHT_CUDA_INFO"
	.sectionflags	@""
	.align	4


	//----- nvinfo : EIATTR_CUDA_API_VERSION
	.align		4
        /*0000*/ 	.byte	0x04, 0x37
        /*0002*/ 	.short	(.L_145 - .L_144)
.L_144:
        /*0004*/ 	.word	0x00000082


	//----- nvinfo : EIATTR_KPARAM_INFO
	.align		4
.L_145:
        /*0008*/ 	.byte	0x04, 0x17
        /*000a*/ 	.short	(.L_147 - .L_146)
.L_146:
        /*000c*/ 	.word	0x00000000
        /*0010*/ 	.short	0x0000
        /*0012*/ 	.short	0x0000
        /*0014*/ 	.byte	0x00, 0xf5, 0x21, 0x00


	//----- nvinfo : EIATTR_SPARSE_MMA_MASK
	.align		4
.L_147:
        /*0018*/ 	.byte	0x03, 0x50
        /*001a*/ 	.short	0x0000


	//----- nvinfo : EIATTR_MAXREG_COUNT
	.align		4
        /*001c*/ 	.byte	0x03, 0x1b
        /*001e*/ 	.short	0x00ff


	//----- nvinfo : EIATTR_MERCURY_ISA_VERSION
	.align		4
        /*0020*/ 	.byte	0x03, 0x5f
        /*0022*/ 	.short	0x0101


	//----- nvinfo : EIATTR_VRC_CTA_INIT_COUNT
	.align		4
        /*0024*/ 	.byte	0x02, 0x4a
	.zero		1
	.zero		1


	//----- nvinfo : EIATTR_EXIT_INSTR_OFFSETS
	.align		4
        /*0028*/ 	.byte	0x04, 0x1c
        /*002a*/ 	.short	(.L_149 - .L_148)


	//   ....[0]....
.L_148:
        /*002c*/ 	.word	0x00000080


	//----- nvinfo : EIATTR_CBANK_PARAM_SIZE
	.align		4
.L_149:
        /*0030*/ 	.byte	0x03, 0x19
        /*0032*/ 	.short	0x0008


	//----- nvinfo : EIATTR_PARAM_CBANK
	.align		4
        /*0034*/ 	.byte	0x04, 0x0a
        /*0036*/ 	.short	(.L_151 - .L_150)
	.align		4
.L_150:
        /*0038*/ 	.word	index@(.nv.constant0._Z8u_m1_allPd)
        /*003c*/ 	.short	0x0380
        /*003e*/ 	.short	0x0008


	//----- nvinfo : EIATTR_SW_WAR
	.align		4
.L_151:
        /*0040*/ 	.byte	0x04, 0x36
        /*0042*/ 	.short	(.L_153 - .L_152)
.L_152:
        /*0044*/ 	.word	0x00000008
.L_153:


//--------------------- .nv.info._Z8u_all_m1Pd    --------------------------
	.section	.nv.info._Z8u_all_m1Pd,"",@"SHT_CUDA_INFO"
	.sectionflags	@""
	.align	4


	//----- nvinfo : EIATTR_CUDA_API_VERSION
	.align		4
        /*0000*/ 	.byte	0x04, 0x37
        /*0002*/ 	.short	(.L_155 - .L_154)
.L_154:
        /*0004*/ 	.word	0x00000082


	//----- nvinfo : EIATTR_KPARAM_INFO
	.align		4
.L_155:
        /*0008*/ 	.byte	0x04, 0x17
        /*000a*/ 	.short	(.L_157 - .L_156)
.L_156:
        /*000c*/ 	.word	0x00000000
        /*0010*/ 	.short	0x0000
        /*0012*/ 	.short	0x0000
        /*0014*/ 	.byte	0x00, 0xf5, 0x21, 0x00


	//----- nvinfo : EIATTR_SPARSE_MMA_MASK
	.align		4
.L_157:
        /*0018*/ 	.byte	0x03, 0x50
        /*001a*/ 	.short	0x0000


	//----- nvinfo : EIATTR_MAXREG_COUNT
	.align		4
        /*001c*/ 	.byte	0x03, 0x1b
        /*001e*/ 	.short	0x00ff


	//----- nvinfo : EIATTR_MERCURY_ISA_VERSION
	.align		4
        /*0020*/ 	.byte	0x03, 0x5f
        /*0022*/ 	.short	0x0101


	//----- nvinfo : EIATTR_VRC_CTA_INIT_COUNT
	.align		4
        /*0024*/ 	.byte	0x02, 0x4a
	.zero		1
	.zero		1


	//----- nvinfo : EIATTR_EXIT_INSTR_OFFSETS
	.align		4
        /*0028*/ 	.byte	0x04, 0x1c
        /*002a*/ 	.short	(.L_159 - .L_158)


	//   ....[0]....
.L_158:
        /*002c*/ 	.word	0x00000070


	//----- nvinfo : EIATTR_CBANK_PARAM_SIZE
	.align		4
.L_159:
        /*0030*/ 	.byte	0x03, 0x19
        /*0032*/ 	.short	0x0008


	//----- nvinfo : EIATTR_PARAM_CBANK
	.align		4
        /*0034*/ 	.byte	0x04, 0x0a
        /*0036*/ 	.short	(.L_161 - .L_160)
	.align		4
.L_160:
        /*0038*/ 	.word	index@(.nv.constant0._Z8u_all_m1Pd)
        /*003c*/ 	.short	0x0380
        /*003e*/ 	.short	0x0008


	//----- nvinfo : EIATTR_SW_WAR
	.align		4
.L_161:
        /*0040*/ 	.byte	0x04, 0x36
        /*0042*/ 	.short	(.L_163 - .L_162)
.L_162:
        /*0044*/ 	.word	0x00000008
.L_163:


//--------------------- .nv.info._Z7u_all_0Pd     --------------------------
	.section	.nv.info._Z7u_all_0Pd,"",@"SHT_CUDA_INFO"
	.sectionflags	@""
	.align	4


	//----- nvinfo : EIATTR_CUDA_API_VERSION
	.align		4
        /*0000*/ 	.byte	0x04, 0x37
        /*0002*/ 	.short	(.L_165 - .L_164)
.L_164:
        /*0004*/ 	.word	0x00000082


	//----- nvinfo : EIATTR_KPARAM_INFO
	.align		4
.L_165:
        /*0008*/ 	.byte	0x04, 0x17
        /*000a*/ 	.short	(.L_167 - .L_166)
.L_166:
        /*000c*/ 	.word	0x00000000
        /*0010*/ 	.short	0x0000
        /*0012*/ 	.short	0x0000
        /*0014*/ 	.byte	0x00, 0xf5, 0x21, 0x00


	//----- nvinfo : EIATTR_SPARSE_MMA_MASK
	.align		4
.L_167:
        /*0018*/ 	.byte	0x03, 0x50
        /*001a*/ 	.short	0x0000


	//----- nvinfo : EIATTR_MAXREG_COUNT
	.align		4
        /*001c*/ 	.byte	0x03, 0x1b
        /*001e*/ 	.short	0x00ff


	//----- nvinfo : EIATTR_MERCURY_ISA_VERSION
	.align		4
        /*0020*/ 	.byte	0x03, 0x5f
        /*0022*/ 	.short	0x0101


	//----- nvinfo : EIATTR_VRC_CTA_INIT_COUNT
	.align		4
        /*0024*/ 	.byte	0x02, 0x4a
	.zero		1
	.zero		1


	//----- nvinfo : EIATTR_EXIT_INSTR_OFFSETS
	.align		4
        /*0028*/ 	.byte	0x04, 0x1c
        /*002a*/ 	.short	(.L_169 - .L_168)


	//   ....[0]....
.L_168:
        /*002c*/ 	.word	0x00000070


	//----- nvinfo : EIATTR_CBANK_PARAM_SIZE
	.align		4
.L_169:
        /*0030*/ 	.byte	0x03, 0x19
        /*0032*/ 	.short	0x0008


	//----- nvinfo : EIATTR_PARAM_CBANK
	.align		4
        /*0034*/ 	.byte	0x04, 0x0a
        /*0036*/ 	.short	(.L_171 - .L_170)
	.align		4
.L_170:
        /*0038*/ 	.word	index@(.nv.constant0._Z7u_all_0Pd)
        /*003c*/ 	.short	0x0380
        /*003e*/ 	.short	0x0008


	//----- nvinfo : EIATTR_SW_WAR
	.align		4
.L_171:
        /*0040*/ 	.byte	0x04, 0x36
        /*0042*/ 	.short	(.L_173 - .L_172)
.L_172:
        /*0044*/ 	.word	0x00000008
.L_173:


//--------------------- .nv.info._Z7u_0_allPd     --------------------------
	.section	.nv.info._Z7u_0_allPd,"",@"SHT_CUDA_INFO"
	.sectionflags	@""
	.align	4


	//----- nvinfo : EIATTR_CUDA_API_VERSION
	.align		4
        /*0000*/ 	.byte	0x04, 0x37
        /*0002*/ 	.short	(.L_175 - .L_174)
.L_174:
        /*0004*/ 	.word	0x00000082


	//----- nvinfo : EIATTR_KPARAM_INFO
	.align		4
.L_175:
        /*0008*/ 	.byte	0x04, 0x17
        /*000a*/ 	.short	(.L_177 - .L_176)
.L_176:
        /*000c*/ 	.word	0x00000000
        /*0010*/ 	.short	0x0000
        /*0012*/ 	.short	0x0000
        /*0014*/ 	.byte	0x00, 0xf5, 0x21, 0x00


	//----- nvinfo : EIATTR_SPARSE_MMA_MASK
	.align		4
.L_177:
        /*0018*/ 	.byte	0x03, 0x50
        /*001a*/ 	.short	0x0000


	//----- nvinfo : EIATTR_MAXREG_COUNT
	.align		4
        /*001c*/ 	.byte	0x03, 0x1b
        /*001e*/ 	.short	0x00ff


	//----- nvinfo : EIATTR_MERCURY_ISA_VERSION
	.align		4
        /*0020*/ 	.byte	0x03, 0x5f
        /*0022*/ 	.short	0x0101


	//----- nvinfo : EIATTR_VRC_CTA_INIT_COUNT
	.align		4
        /*0024*/ 	.byte	0x02, 0x4a
	.zero		1
	.zero		1


	//----- nvinfo : EIATTR_EXIT_INSTR_OFFSETS
	.align		4
        /*0028*/ 	.byte	0x04, 0x1c
        /*002a*/ 	.short	(.L_179 - .L_178)


	//   ....[0]....
.L_178:
        /*002c*/ 	.word	0x00000060


	//----- nvinfo : EIATTR_CBANK_PARAM_SIZE
	.align		4
.L_179:
        /*0030*/ 	.byte	0x03, 0x19
        /*0032*/ 	.short	0x0008


	//----- nvinfo : EIATTR_PARAM_CBANK
	.align		4
        /*0034*/ 	.byte	0x04, 0x0a
        /*0036*/ 	.short	(.L_181 - .L_180)
	.align		4
.L_180:
        /*0038*/ 	.word	index@(.nv.constant0._Z7u_0_allPd)
        /*003c*/ 	.short	0x0380
        /*003e*/ 	.short	0x0008


	//----- nvinfo : EIATTR_SW_WAR
	.align		4
.L_181:
        /*0040*/ 	.byte	0x04, 0x36
        /*0042*/ 	.short	(.L_183 - .L_182)
.L_182:
        /*0044*/ 	.word	0x00000008
.L_183:


//--------------------- .nv.info._Z6calc_vPdS_S_  --------------------------
	.section	.nv.info._Z6calc_vPdS_S_,"",@"SHT_CUDA_INFO"
	.sectionflags	@""
	.align	4


	//----- nvinfo : EIATTR_CUDA_API_VERSION
	.align		4
        /*0000*/ 	.byte	0x04, 0x37
        /*0002*/ 	.short	(.L_185 - .L_184)
.L_184:
        /*0004*/ 	.word	0x00000082


	//----- nvinfo : EIATTR_KPARAM_INFO
	.align		4
.L_185:
        /*0008*/ 	.byte	0x04, 0x17
        /*000a*/ 	.short	(.L_187 - .L_186)
.L_186:
        /*000c*/ 	.word	0x00000000
        /*0010*/ 	.short	0x0002
        /*0012*/ 	.short	0x0010
        /*0014*/ 	.byte	0x00, 0xf5, 0x21, 0x00


	//----- nvinfo : EIATTR_KPARAM_INFO
	.align		4
.L_187:
        /*0018*/ 	.byte	0x04, 0x17
        /*001a*/ 	.short	(.L_189 - .L_188)
.L_188:
        /*001c*/ 	.word	0x00000000
        /*0020*/ 	.short	0x0001
        /*0022*/ 	.short	0x0008
        /*0024*/ 	.byte	0x00, 0xf5, 0x21, 0x00


	//----- nvinfo : EIATTR_KPARAM_INFO
	.align		4
.L_189:
        /*0028*/ 	.byte	0x04, 0x17
        /*002a*/ 	.short	(.L_191 - .L_190)
.L_190:
        /*002c*/ 	.word	0x00000000
        /*0030*/ 	.short	0x0000
        /*0032*/ 	.short	0x0000
        /*0034*/ 	.byte	0x00, 0xf5, 0x21, 0x00


	//----- nvinfo : EIATTR_SPARSE_MMA_MASK
	.align		4
.L_191:
        /*0038*/ 	.byte	0x03, 0x50
        /*003a*/ 	.short	0x0000


	//----- nvinfo : EIATTR_MAXREG_COUNT
	.align		4
        /*003c*/ 	.byte	0x03, 0x1b
        /*003e*/ 	.short	0x00ff


	//----- nvinfo : EIATTR_MERCURY_ISA_VERSION
	.align		4
        /*0040*/ 	.byte	0x03, 0x5f
        /*0042*/ 	.short	0x0101


	//----- nvinfo : EIATTR_VRC_CTA_INIT_COUNT
	.align		4
        /*0044*/ 	.byte	0x02, 0x4a
	.zero		1
	.zero		1


	//----- nvinfo : EIATTR_EXIT_INSTR_OFFSETS
	.align		4
        /*0048*/ 	.byte	0x04, 0x1c
        /*004a*/ 	.short	(.L_193 - .L_192)


	//   ....[0]....
.L_192:
        /*004c*/ 	.word	0x000003f0


	//----- nvinfo : EIATTR_CRS_STACK_SIZE
	.align		4
.L_193:
        /*0050*/ 	.byte	0x04, 0x1e
        /*0052*/ 	.short	(.L_195 - .L_194)
.L_194:
        /*0054*/ 	.word	0x00000000


	//----- nvinfo : EIATTR_CBANK_PARAM_SIZE
	.align		4
.L_195:
        /*0058*/ 	.byte	0x03, 0x19
        /*005a*/ 	.short	0x0018


	//----- nvinfo : EIATTR_PARAM_CBANK
	.align		4
        /*005c*/ 	.byte	0x04, 0x0a
        /*005e*/ 	.short	(.L_197 - .L_196)
	.align		4
.L_196:
        /*0060*/ 	.word	index@(.nv.constant0._Z6calc_vPdS_S_)
        /*0064*/ 	.short	0x0380
        /*0066*/ 	.short	0x0018


	//----- nvinfo : EIATTR_SW_WAR
	.align		4
.L_197:
        /*0068*/ 	.byte	0x04, 0x36
        /*006a*/ 	.short	(.L_199 - .L_198)
.L_198:
        /*006c*/ 	.word	0x00000008
.L_199:


//--------------------- .nv.info._Z6calc_uPdS_S_  --------------------------
	.section	.nv.info._Z6calc_uPdS_S_,"",@"SHT_CUDA_INFO"
	.sectionflags	@""
	.align	4


	//----- nvinfo : EIATTR_CUDA_API_VERSION
	.align		4
        /*0000*/ 	.byte	0x04, 0x37
        /*0002*/ 	.short	(.L_201 - .L_200)
.L_200:
        /*0004*/ 	.word	0x00000082


	//----- nvinfo : EIATTR_KPARAM_INFO
	.align		4
.L_201:
        /*0008*/ 	.byte	0x04, 0x17
        /*000a*/ 	.short	(.L_203 - .L_202)
.L_202:
        /*000c*/ 	.word	0x00000000
        /*0010*/ 	.short	0x0002
        /*0012*/ 	.short	0x0010
        /*0014*/ 	.byte	0x00, 0xf5, 0x21, 0x00


	//----- nvinfo : EIATTR_KPARAM_INFO
	.align		4
.L_203:
        /*0018*/ 	.byte	0x04, 0x17
        /*001a*/ 	.short	(.L_205 - .L_204)
.L_204:
        /*001c*/ 	.word	0x00000000
        /*0020*/ 	.short	0x0001
        /*0022*/ 	.short	0x0008
        /*0024*/ 	.byte	0x00, 0xf5, 0x21, 0x00


	//----- nvinfo : EIATTR_KPARAM_INFO
	.align		4
.L_205:
        /*0028*/ 	.byte	0x04, 0x17
        /*002a*/ 	.short	(.L_207 - .L_206)
.L_206:
        /*002c*/ 	.word	0x00000000
        /*0030*/ 	.short	0x0000
        /*0032*/ 	.short	0x0000
        /*0034*/ 	.byte	0x00, 0xf5, 0x21, 0x00


	//----- nvinfo : EIATTR_SPARSE_MMA_MASK
	.align		4
.L_207:
        /*0038*/ 	.byte	0x03, 0x50
        /*003a*/ 	.short	0x0000


	//----- nvinfo : EIATTR_MAXREG_COUNT
	.align		4
        /*003c*/ 	.byte	0x03, 0x1b
        /*003e*/ 	.short	0x00ff


	//----- nvinfo : EIATTR_MERCURY_ISA_VERSION
	.align		4
        /*0040*/ 	.byte	0x03, 0x5f
        /*0042*/ 	.short	0x0101


	//----- nvinfo : EIATTR_VRC_CTA_INIT_COUNT
	.align		4
        /*0044*/ 	.byte	0x02, 0x4a
	.zero		1
	.zero		1


	//----- nvinfo : EIATTR_EXIT_INSTR_OFFSETS
	.align		4
        /*0048*/ 	.byte	0x04, 0x1c
        /*004a*/ 	.short	(.L_209 - .L_208)


	//   ....[0]....
.L_208:
        /*004c*/ 	.word	0x00000400


	//----- nvinfo : EIATTR_CRS_STACK_SIZE
	.align		4
.L_209:
        /*0050*/ 	.byte	0x04, 0x1e
        /*0052*/ 	.short	(.L_211 - .L_210)
.L_210:
        /*0054*/ 	.word	0x00000000


	//----- nvinfo : EIATTR_CBANK_PARAM_SIZE
	.align		4
.L_211:
        /*0058*/ 	.byte	0x03, 0x19
        /*005a*/ 	.short	0x0018


	//----- nvinfo : EIATTR_PARAM_CBANK
	.align		4
        /*005c*/ 	.byte	0x04, 0x0a
        /*005e*/ 	.short	(.L_213 - .L_212)
	.align		4
.L_212:
        /*0060*/ 	.word	index@(.nv.constant0._Z6calc_uPdS_S_)
        /*0064*/ 	.short	0x0380
        /*0066*/ 	.short	0x0018


	//----- nvinfo : EIATTR_SW_WAR
	.align		4
.L_213:
        /*0068*/ 	.byte	0x04, 0x36
        /*006a*/ 	.short	(.L_215 - .L_214)
.L_214:
        /*006c*/ 	.word	0x00000008
.L_215:


//--------------------- .nv.info._Z8p_m1_allPd    --------------------------
	.section	.nv.info._Z8p_m1_allPd,"",@"SHT_CUDA_INFO"
	.sectionflags	@""
	.align	4


	//----- nvinfo : EIATTR_CUDA_API_VERSION
	.align		4
        /*0000*/ 	.byte	0x04, 0x37
        /*0002*/ 	.short	(.L_217 - .L_216)
.L_216:
        /*0004*/ 	.word	0x00000082


	//----- nvinfo : EIATTR_KPARAM_INFO
	.align		4
.L_217:
        /*0008*/ 	.byte	0x04, 0x17
        /*000a*/ 	.short	(.L_219 - .L_218)
.L_218:
        /*000c*/ 	.word	0x00000000
        /*0010*/ 	.short	0x0000
        /*0012*/ 	.short	0x0000
        /*0014*/ 	.byte	0x00, 0xf5, 0x21, 0x00


	//----- nvinfo : EIATTR_SPARSE_MMA_MASK
	.align		4
.L_219:
        /*0018*/ 	.byte	0x03, 0x50
        /*001a*/ 	.short	0x0000


	//----- nvinfo : EIATTR_MAXREG_COUNT
	.align		4
        /*001c*/ 	.byte	0x03, 0x1b
        /*001e*/ 	.short	0x00ff


	//----- nvinfo : EIATTR_MERCURY_ISA_VERSION
	.align		4
        /*0020*/ 	.byte	0x03, 0x5f
        /*0022*/ 	.short	0x0101


	//----- nvinfo : EIATTR_VRC_CTA_INIT_COUNT
	.align		4
        /*0024*/ 	.byte	0x02, 0x4a
	.zero		1
	.zero		1


	//----- nvinfo : EIATTR_EXIT_INSTR_OFFSETS
	.align		4
        /*0028*/ 	.byte	0x04, 0x1c
        /*002a*/ 	.short	(.L_221 - .L_220)


	//   ....[0]....
.L_220:
        /*002c*/ 	.word	0x00000060


	//----- nvinfo : EIATTR_CBANK_PARAM_SIZE
	.align		4
.L_221:
        /*0030*/ 	.byte	0x03, 0x19
        /*0032*/ 	.short	0x0008


	//----- nvinfo : EIATTR_PARAM_CBANK
	.align		4
        /*0034*/ 	.byte	0x04, 0x0a
        /*0036*/ 	.short	(.L_223 - .L_222)
	.align		4
.L_222:
        /*0038*/ 	.word	index@(.nv.constant0._Z8p_m1_allPd)
        /*003c*/ 	.short	0x0380
        /*003e*/ 	.short	0x0008


	//----- nvinfo : EIATTR_SW_WAR
	.align		4
.L_223:
        /*0040*/ 	.byte	0x04, 0x36
        /*0042*/ 	.short	(.L_225 - .L_224)
.L_224:
        /*0044*/ 	.word	0x00000008
.L_225:


//--------------------- .nv.info._Z7p_all_0Pd     --------------------------
	.section	.nv.info._Z7p_all_0Pd,"",@"SHT_CUDA_INFO"
	.sectionflags	@""
	.align	4


	//----- nvinfo : EIATTR_CUDA_API_VERSION
	.align		4
        /*0000*/ 	.byte	0x04, 0x37
        /*0002*/ 	.short	(.L_227 - .L_226)
.L_226:
        /*0004*/ 	.word	0x00000082


	//----- nvinfo : EIATTR_KPARAM_INFO
	.align		4
.L_227:
        /*0008*/ 	.byte	0x04, 0x17
        /*000a*/ 	.short	(.L_229 - .L_228)
.L_228:
        /*000c*/ 	.word	0x00000000
        /*0010*/ 	.short	0x0000
        /*0012*/ 	.short	0x0000
        /*0014*/ 	.byte	0x00, 0xf5, 0x21, 0x00


	//----- nvinfo : EIATTR_SPARSE_MMA_MASK
	.align		4
.L_229:
        /*0018*/ 	.byte	0x03, 0x50
        /*001a*/ 	.short	0x0000


	//----- nvinfo : EIATTR_MAXREG_COUNT
	.align		4
        /*001c*/ 	.byte	0x03, 0x1b
        /*001e*/ 	.short	0x00ff


	//----- nvinfo : EIATTR_MERCURY_ISA_VERSION
	.align		4
        /*0020*/ 	.byte	0x03, 0x5f
        /*0022*/ 	.short	0x0101


	//----- nvinfo : EIATTR_VRC_CTA_INIT_COUNT
	.align		4
        /*0024*/ 	.byte	0x02, 0x4a
	.zero		1
	.zero		1


	//----- nvinfo : EIATTR_EXIT_INSTR_OFFSETS
	.align		4
        /*0028*/ 	.byte	0x04, 0x1c
        /*002a*/ 	.short	(.L_231 - .L_230)


	//   ....[0]....
.L_230:
        /*002c*/ 	.word	0x00000080


	//----- nvinfo : EIATTR_CBANK_PARAM_SIZE
	.align		4
.L_231:
        /*0030*/ 	.byte	0x03, 0x19
        /*0032*/ 	.short	0x0008


	//----- nvinfo : EIATTR_PARAM_CBANK
	.align		4
        /*0034*/ 	.byte	0x04, 0x0a
        /*0036*/ 	.short	(.L_233 - .L_232)
	.align		4
.L_232:
        /*0038*/ 	.word	index@(.nv.constant0._Z7p_all_0Pd)
        /*003c*/ 	.short	0x0380
        /*003e*/ 	.short	0x0008


	//----- nvinfo : EIATTR_SW_WAR
	.align		4
.L_233:
        /*0040*/ 	.byte	0x04, 0x36
        /*0042*/ 	.short	(.L_235 - .L_234)
.L_234:
        /*0044*/ 	.word	0x00000008
.L_235:


//--------------------- .nv.info._Z7p_0_allPd     --------------------------
	.section	.nv.info._Z7p_0_allPd,"",@"SHT_CUDA_INFO"
	.sectionflags	@""
	.align	4


	//----- nvinfo : EIATTR_CUDA_API_VERSION
	.align		4
        /*0000*/ 	.byte	0x04, 0x37
        /*0002*/ 	.short	(.L_237 - .L_236)
.L_236:
        /*0004*/ 	.word	0x00000082


	//----- nvinfo : EIATTR_KPARAM_INFO
	.align		4
.L_237:
        /*0008*/ 	.byte	0x04, 0x17
        /*000a*/ 	.short	(.L_239 - .L_238)
.L_238:
        /*000c*/ 	.word	0x00000000
        /*0010*/ 	.short	0x0000
        /*0012*/ 	.short	0x0000
        /*0014*/ 	.byte	0x00, 0xf5, 0x21, 0x00


	//----- nvinfo : EIATTR_SPARSE_MMA_MASK
	.align		4
.L_239:
        /*0018*/ 	.byte	0x03, 0x50
        /*001a*/ 	.short	0x0000


	//----- nvinfo : EIATTR_MAXREG_COUNT
	.align		4
        /*001c*/ 	.byte	0x03, 0x1b
        /*001e*/ 	.short	0x00ff


	//----- nvinfo : EIATTR_MERCURY_ISA_VERSION
	.align		4
        /*0020*/ 	.byte	0x03, 0x5f
        /*0022*/ 	.short	0x0101


	//----- nvinfo : EIATTR_VRC_CTA_INIT_COUNT
	.align		4
        /*0024*/ 	.byte	0x02, 0x4a
	.zero		1
	.zero		1


	//----- nvinfo : EIATTR_EXIT_INSTR_OFFSETS
	.align		4
        /*0028*/ 	.byte	0x04, 0x1c
        /*002a*/ 	.short	(.L_241 - .L_240)


	//   ....[0]....
.L_240:
        /*002c*/ 	.word	0x00000070


	//----- nvinfo : EIATTR_CBANK_PARAM_SIZE
	.align		4
.L_241:
        /*0030*/ 	.byte	0x03, 0x19
        /*0032*/ 	.short	0x0008


	//----- nvinfo : EIATTR_PARAM_CBANK
	.align		4
        /*0034*/ 	.byte	0x04, 0x0a
        /*0036*/ 	.short	(.L_243 - .L_242)
	.align		4
.L_242:
        /*0038*/ 	.word	index@(.nv.constant0._Z7p_0_allPd)
        /*003c*/ 	.short	0x0380
        /*003e*/ 	.short	0x0008


	//----- nvinfo : EIATTR_SW_WAR
	.align		4
.L_243:
        /*0040*/ 	.byte	0x04, 0x36
        /*0042*/ 	.short	(.L_245 - .L_244)
.L_244:
        /*0044*/ 	.word	0x00000008
.L_245:


//--------------------- .nv.info._Z8p_all_m1Pd    --------------------------
	.section	.nv.info._Z8p_all_m1Pd,"",@"SHT_CUDA_INFO"
	.sectionflags	@""
	.align	4


	//----- nvinfo : EIATTR_CUDA_API_VERSION
	.align		4
        /*0000*/ 	.byte	0x04, 0x37
        /*0002*/ 	.short	(.L_247 - .L_246)
.L_246:
        /*0004*/ 	.word	0x00000082


	//----- nvinfo : EIATTR_KPARAM_INFO
	.align		4
.L_247:
        /*0008*/ 	.byte	0x04, 0x17
        /*000a*/ 	.short	(.L_249 - .L_248)
.L_248:
        /*000c*/ 	.word	0x00000000
        /*0010*/ 	.short	0x0000
        /*0012*/ 	.short	0x0000
        /*0014*/ 	.byte	0x00, 0xf5, 0x21, 0x00


	//----- nvinfo : EIATTR_SPARSE_MMA_MASK
	.align		4
.L_249:
        /*0018*/ 	.byte	0x03, 0x50
        /*001a*/ 	.short	0x0000


	//----- nvinfo : EIATTR_MAXREG_COUNT
	.align		4
        /*001c*/ 	.byte	0x03, 0x1b
        /*001e*/ 	.short	0x00ff


	//----- nvinfo : EIATTR_MERCURY_ISA_VERSION
	.align		4
        /*0020*/ 	.byte	0x03, 0x5f
        /*0022*/ 	.short	0x0101


	//----- nvinfo : EIATTR_VRC_CTA_INIT_COUNT
	.align		4
        /*0024*/ 	.byte	0x02, 0x4a
	.zero		1
	.zero		1


	//----- nvinfo : EIATTR_EXIT_INSTR_OFFSETS
	.align		4
        /*0028*/ 	.byte	0x04, 0x1c
        /*002a*/ 	.short	(.L_251 - .L_250)


	//   ....[0]....
.L_250:
        /*002c*/ 	.word	0x00000080


	//----- nvinfo : EIATTR_CBANK_PARAM_SIZE
	.align		4
.L_251:
        /*0030*/ 	.byte	0x03, 0x19
        /*0032*/ 	.short	0x0008


	//----- nvinfo : EIATTR_PARAM_CBANK
	.align		4
        /*0034*/ 	.byte	0x04, 0x0a
        /*0036*/ 	.short	(.L_253 - .L_252)
	.align		4
.L_252:
        /*0038*/ 	.word	index@(.nv.constant0._Z8p_all_m1Pd)
        /*003c*/ 	.short	0x0380
        /*003e*/ 	.short	0x0008


	//----- nvinfo : EIATTR_SW_WAR
	.align		4
.L_253:
        /*0040*/ 	.byte	0x04, 0x36
        /*0042*/ 	.short	(.L_255 - .L_254)
.L_254:
        /*0044*/ 	.word	0x00000008
.L_255:


//--------------------- .nv.info._Z6calc_pPdS_S_  --------------------------
	.section	.nv.info._Z6calc_pPdS_S_,"",@"SHT_CUDA_INFO"
	.sectionflags	@""
	.align	4


	//----- nvinfo : EIATTR_CUDA_API_VERSION
	.align		4
        /*0000*/ 	.byte	0x04, 0x37
        /*0002*/ 	.short	(.L_257 - .L_256)
.L_256:
        /*0004*/ 	.word	0x00000082


	//----- nvinfo : EIATTR_KPARAM_INFO
	.align		4
.L_257:
        /*0008*/ 	.byte	0x04, 0x17
        /*000a*/ 	.short	(.L_259 - .L_258)
.L_258:
        /*000c*/ 	.word	0x00000000
        /*0010*/ 	.short	0x0002
        /*0012*/ 	.short	0x0010
        /*0014*/ 	.byte	0x00, 0xf5, 0x21, 0x00


	//----- nvinfo : EIATTR_KPARAM_INFO
	.align		4
.L_259:
        /*0018*/ 	.byte	0x04, 0x17
        /*001a*/ 	.short	(.L_261 - .L_260)
.L_260:
        /*001c*/ 	.word	0x00000000
        /*0020*/ 	.short	0x0001
        /*0022*/ 	.short	0x0008
        /*0024*/ 	.byte	0x00, 0xf5, 0x21, 0x00


	//----- nvinfo : EIATTR_KPARAM_INFO
	.align		4
.L_261:
        /*0028*/ 	.byte	0x04, 0x17
        /*002a*/ 	.short	(.L_263 - .L_262)
.L_262:
        /*002c*/ 	.word	0x00000000
        /*0030*/ 	.short	0x0000
        /*0032*/ 	.short	0x0000
        /*0034*/ 	.byte	0x00, 0xf5, 0x21, 0x00


	//----- nvinfo : EIATTR_SPARSE_MMA_MASK
	.align		4
.L_263:
        /*0038*/ 	.byte	0x03, 0x50
        /*003a*/ 	.short	0x0000


	//----- nvinfo : EIATTR_MAXREG_COUNT
	.align		4
        /*003c*/ 	.byte	0x03, 0x1b
        /*003e*/ 	.short	0x00ff


	//----- nvinfo : EIATTR_MERCURY_ISA_VERSION
	.align		4
        /*0040*/ 	.byte	0x03, 0x5f
        /*0042*/ 	.short	0x0101


	//----- nvinfo : EIATTR_VRC_CTA_INIT_COUNT
	.align		4
        /*0044*/ 	.byte	0x02, 0x4a
	.zero		1
	.zero		1


	//----- nvinfo : EIATTR_EXIT_INSTR_OFFSETS
	.align		4
        /*0048*/ 	.byte	0x04, 0x1c
        /*004a*/ 	.short	(.L_265 - .L_264)


	//   ....[0]....
.L_264:
        /*004c*/ 	.word	0x00000300


	//----- nvinfo : EIATTR_CRS_STACK_SIZE
	.align		4
.L_265:
        /*0050*/ 	.byte	0x04, 0x1e
        /*0052*/ 	.short	(.L_267 - .L_266)
.L_266:
        /*0054*/ 	.word	0x00000000


	//----- nvinfo : EIATTR_CBANK_PARAM_SIZE
	.align		4
.L_267:
        /*0058*/ 	.byte	0x03, 0x19
        /*005a*/ 	.short	0x0018


	//----- nvinfo : EIATTR_PARAM_CBANK
	.align		4
        /*005c*/ 	.byte	0x04, 0x0a
        /*005e*/ 	.short	(.L_269 - .L_268)
	.align		4
.L_268:
        /*0060*/ 	.word	index@(.nv.constant0._Z6calc_pPdS_S_)
        /*0064*/ 	.short	0x0380
        /*0066*/ 	.short	0x0018


	//----- nvinfo : EIATTR_SW_WAR
	.align		4
.L_269:
        /*0068*/ 	.byte	0x04, 0x36
        /*006a*/ 	.short	(.L_271 - .L_270)
.L_270:
        /*006c*/ 	.word	0x00000008
.L_271:


//--------------------- .nv.info._Z6calc_bPdS_S_  --------------------------
	.section	.nv.info._Z6calc_bPdS_S_,"",@"SHT_CUDA_INFO"
	.sectionflags	@""
	.align	4


	//----- nvinfo : EIATTR_CUDA_API_VERSION
	.align		4
        /*0000*/ 	.byte	0x04, 0x37
        /*0002*/ 	.short	(.L_273 - .L_272)
.L_272:
        /*0004*/ 	.word	0x00000082


	//----- nvinfo : EIATTR_KPARAM_INFO
	.align		4
.L_273:
        /*0008*/ 	.byte	0x04, 0x17
        /*000a*/ 	.short	(.L_275 - .L_274)
.L_274:
        /*000c*/ 	.word	0x00000000
        /*0010*/ 	.short	0x0002
        /*0012*/ 	.short	0x0010
        /*0014*/ 	.byte	0x00, 0xf5, 0x21, 0x00


	//----- nvinfo : EIATTR_KPARAM_INFO
	.align		4
.L_275:
        /*0018*/ 	.byte	0x04, 0x17
        /*001a*/ 	.short	(.L_277 - .L_276)
.L_276:
        /*001c*/ 	.word	0x00000000
        /*0020*/ 	.short	0x0001
        /*0022*/ 	.short	0x0008
        /*0024*/ 	.byte	0x00, 0xf5, 0x21, 0x00


	//----- nvinfo : EIATTR_KPARAM_INFO
	.align		4
.L_277:
        /*0028*/ 	.byte	0x04, 0x17
        /*002a*/ 	.short	(.L_279 - .L_278)
.L_278:
        /*002c*/ 	.word	0x00000000
        /*0030*/ 	.short	0x0000
        /*0032*/ 	.short	0x0000
        /*0034*/ 	.byte	0x00, 0xf5, 0x21, 0x00


	//----- nvinfo : EIATTR_SPARSE_MMA_MASK
	.align		4
.L_279:
        /*0038*/ 	.byte	0x03, 0x50
        /*003a*/ 	.short	0x0000


	//----- nvinfo : EIATTR_MAXREG_COUNT
	.align		4
        /*003c*/ 	.byte	0x03, 0x1b
        /*003e*/ 	.short	0x00ff


	//----- nvinfo : EIATTR_MERCURY_ISA_VERSION
	.align		4
        /*0040*/ 	.byte	0x03, 0x5f
        /*0042*/ 	.short	0x0101


	//----- nvinfo : EIATTR_VRC_CTA_INIT_COUNT
	.align		4
        /*0044*/ 	.byte	0x02, 0x4a
	.zero		1
	.zero		1


	//----- nvinfo : EIATTR_EXIT_INSTR_OFFSETS
	.align		4
        /*0048*/ 	.byte	0x04, 0x1c
        /*004a*/ 	.short	(.L_281 - .L_280)


	//   ....[0]....
.L_280:
        /*004c*/ 	.word	0x00000950


	//----- nvinfo : EIATTR_CRS_STACK_SIZE
	.align		4
.L_281:
        /*0050*/ 	.byte	0x04, 0x1e
        /*0052*/ 	.short	(.L_283 - .L_282)
.L_282:
        /*0054*/ 	.word	0x00000000


	//----- nvinfo : EIATTR_CBANK_PARAM_SIZE
	.align		4
.L_283:
        /*0058*/ 	.byte	0x03, 0x19
        /*005a*/ 	.short	0x0018


	//----- nvinfo : EIATTR_PARAM_CBANK
	.align		4
        /*005c*/ 	.byte	0x04, 0x0a
        /*005e*/ 	.short	(.L_285 - .L_284)
	.align		4
.L_284:
        /*0060*/ 	.word	index@(.nv.constant0._Z6calc_bPdS_S_)
        /*0064*/ 	.short	0x0380
        /*0066*/ 	.short	0x0018


	//----- nvinfo : EIATTR_SW_WAR
	.align		4
.L_285:
        /*0068*/ 	.byte	0x04, 0x36
        /*006a*/ 	.short	(.L_287 - .L_286)
.L_286:
        /*006c*/ 	.word	0x00000008
.L_287:


//--------------------- .nv.callgraph             --------------------------
	.section	.nv.callgraph,"",@"SHT_CUDA_CALLGRAPH"
	.align	4
	.sectionentsize	8
	.align		4
        /*0000*/ 	.word	0x00000000
	.align		4
        /*0004*/ 	.word	0xffffffff
	.align		4
        /*0008*/ 	.word	0x00000000
	.align		4
        /*000c*/ 	.word	0xfffffffe
	.align		4
        /*0010*/ 	.word	0x00000000
	.align		4
        /*0014*/ 	.word	0xfffffffd
	.align		4
        /*0018*/ 	.word	0x00000000
	.align		4
        /*001c*/ 	.word	0xfffffffc


//--------------------- .text._Z8v_all_m1Pd       --------------------------
	.section	.text._Z8v_all_m1Pd,"ax",@progbits
	.align	128
        .global         _Z8v_all_m1Pd
        .type           _Z8v_all_m1Pd,@function
        .size           _Z8v_all_m1Pd,(.L_x_53 - _Z8v_all_m1Pd)
        .other          _Z8v_all_m1Pd,@"STO_CUDA_ENTRY STV_DEFAULT"
_Z8v_all_m1Pd:
.text._Z8v_all_m1Pd:
[----:B------:R-:W-:Y:S01]  /*0000*/  LDC R1, c[0x0][0x37c] ;  /* 0x0000df00ff017b82 */ /* 0x000fe20000000800 */
[----:B------:R-:W0:Y:S07]  /*0010*/  S2R R5, SR_TID.X ;  /* 0x0000000000057919 */ /* 0x000e2e0000002100 */
[----:B------:R-:W1:Y:S01]  /*0020*/  LDC.64 R2, c[0x0][0x380] ;  /* 0x0000e000ff027b82 */ /* 0x000e620000000a00 */
[----:B------:R-:W2:Y:S01]  /*0030*/  LDCU.64 UR4, c[0x0][0x358] ;  /* 0x00006b00ff0477ac */ /* 0x000ea20008000a00 */
[----:B0-----:R-:W-:-:S04]  /*0040*/  IMAD R5, R5, 0x29, RZ ;  /* 0x0000002905057824 */ /* 0x001fc800078e02ff */
[----:B-1----:R-:W-:-:S05]  /*0050*/  IMAD.WIDE.U32 R2, R5, 0x8, R2 ;  /* 0x0000000805027825 */ /* 0x002fca00078e0002 */
[----:B--2---:R-:W-:Y:S01]  /*0060*/  STG.E.64 desc[UR4][R2.64+0x140], RZ ;  /* 0x000140ff02007986 */ /* 0x004fe2000c101b04 */
[----:B------:R-:W-:Y:S05]  /*0070*/  EXIT ;  /* 0x000000000000794d */ /* 0x000fea0003800000 */
.L_x_0:
[----:B------:R-:W-:-:S00]  /*0080*/  BRA `(.L_x_0) ;  /* 0xfffffffc00fc7947 */ /* 0x000fc0000383ffff */
[----:B------:R-:W-:-:S00]  /*0090*/  NOP ;  /* 0x0000000000007918 */ /* 0x000fc00000000000 */
        /* <DEDUP_REMOVED lines=14> */
.L_x_53:


//--------------------- .text._Z7v_all_0Pd        --------------------------
	.section	.text._Z7v_all_0Pd,"ax",@progbits
	.align	128
        .global         _Z7v_all_0Pd
        .type           _Z7v_all_0Pd,@function
        .size           _Z7v_all_0Pd,(.L_x_54 - _Z7v_all_0Pd)
        .other          _Z7v_all_0Pd,@"STO_CUDA_ENTRY STV_DEFAULT"
_Z7v_all_0Pd:
.text._Z7v_all_0Pd:
        /* <DEDUP_REMOVED lines=8> */
.L_x_1:
        /* <DEDUP_REMOVED lines=16> */
.L_x_54:


//--------------------- .text._Z8v_m1_allPd       --------------------------
	.section	.text._Z8v_m1_allPd,"ax",@progbits
	.align	128
        .global         _Z8v_m1_allPd
        .type           _Z8v_m1_allPd,@function
        .size           _Z8v_m1_allPd,(.L_x_55 - _Z8v_m1_allPd)
        .other          _Z8v_m1_allPd,@"STO_CUDA_ENTRY STV_DEFAULT"
_Z8v_m1_allPd:
.text._Z8v_m1_allPd:
[----:B------:R-:W-:Y:S01]  /*0000*/  LDC R1, c[0x0][0x37c] ;  /* 0x0000df00ff017b82 */ /* 0x000fe20000000800 */
[----:B------:R-:W0:Y:S07]  /*0010*/  S2R R5, SR_TID.X ;  /* 0x0000000000057919 */ /* 0x000e2e0000002100 */
[----:B------:R-:W0:Y:S01]  /*0020*/  LDC.64 R2, c[0x0][0x380] ;  /* 0x0000e000ff027b82 */ /* 0x000e220000000a00 */
[----:B------:R-:W1:Y:S01]  /*0030*/  LDCU.64 UR4, c[0x0][0x358] ;  /* 0x00006b00ff0477ac */ /* 0x000e620008000a00 */
[----:B0-----:R-:W-:-:S05]  /*0040*/  IMAD.WIDE.U32 R2, R5, 0x8, R2 ;  /* 0x0000000805027825 */ /* 0x001fca00078e0002 */
[----:B-1----:R-:W-:Y:S01]  /*0050*/  STG.E.64 desc[UR4][R2.64+0x3340], RZ ;  /* 0x003340ff02007986 */ /* 0x002fe2000c101b04 */
[----:B------:R-:W-:Y:S05]  /*0060*/  EXIT ;  /* 0x000000000000794d */ /* 0x000fea0003800000 */
.L_x_2:
        /* <DEDUP_REMOVED lines=9> */
.L_x_55:


//--------------------- .text._Z7v_0_allPd        --------------------------
	.section	.text._Z7v_0_allPd,"ax",@progbits
	.align	128
        .global         _Z7v_0_allPd
        .type           _Z7v_0_allPd,@function
        .size           _Z7v_0_allPd,(.L_x_56 - _Z7v_0_allPd)
        .other          _Z7v_0_allPd,@"STO_CUDA_ENTRY STV_DEFAULT"
_Z7v_0_allPd:
.text._Z7v_0_allPd:
[----:B------:R-:W-:Y:S01]  /*0000*/  LDC R1, c[0x0][0x37c] ;  /* 0x0000df00ff017b82 */ /* 0x000fe20000000800 */
[----:B------:R-:W0:Y:S07]  /*0010*/  S2R R5, SR_TID.X ;  /* 0x0000000000057919 */ /* 0x000e2e0000002100 */
[----:B------:R-:W0:Y:S01]  /*0020*/  LDC.64 R2, c[0x0][0x380] ;  /* 0x0000e000ff027b82 */ /* 0x000e220000000a00 */
[----:B------:R-:W1:Y:S01]  /*0030*/  LDCU.64 UR4, c[0x0][0x358] ;  /* 0x00006b00ff0477ac */ /* 0x000e620008000a00 */
[----:B0-----:R-:W-:-:S05]  /*0040*/  IMAD.WIDE.U32 R2, R5, 0x8, R2 ;  /* 0x0000000805027825 */ /* 0x001fca00078e0002 */
[----:B-1----:R-:W-:Y:S01]  /*0050*/  STG.E.64 desc[UR4][R2.64], RZ ;  /* 0x000000ff02007986 */ /* 0x002fe2000c101b04 */
[----:B------:R-:W-:Y:S05]  /*0060*/  EXIT ;  /* 0x000000000000794d */ /* 0x000fea0003800000 */
.L_x_3:
        /* <DEDUP_REMOVED lines=9> */
.L_x_56:


//--------------------- .text._Z8u_m1_allPd       --------------------------
	.section	.text._Z8u_m1_allPd,"ax",@progbits
	.align	128
        .global         _Z8u_m1_allPd
        .type           _Z8u_m1_allPd,@function
        .size           _Z8u_m1_allPd,(.L_x_57 - _Z8u_m1_allPd)
        .other          _Z8u_m1_allPd,@"STO_CUDA_ENTRY STV_DEFAULT"
_Z8u_m1_allPd:
.text._Z8u_m1_allPd:
[----:B------:R-:W-:Y:S01]  /*0000*/  LDC R1, c[0x0][0x37c] ;  /* 0x0000df00ff017b82 */ /* 0x000fe20000000800 */
[----:B------:R-:W0:Y:S07]  /*0010*/  S2R R7, SR_TID.X ;  /* 0x0000000000077919 */ /* 0x000e2e0000002100 */
[----:B------:R-:W0:Y:S01]  /*0020*/  LDC.64 R2, c[0x0][0x380] ;  /* 0x0000e000ff027b82 */ /* 0x000e220000000a00 */
[----:B------:R-:W1:Y:S01]  /*0030*/  LDCU.64 UR4, c[0x0][0x358] ;  /* 0x00006b00ff0477ac */ /* 0x000e620008000a00 */
[----:B------:R-:W-:Y:S01]  /*0040*/  HFMA2 R4, -RZ, RZ, 0, 0 ;  /* 0x00000000ff047431 */ /* 0x000fe200000001ff */
[----:B------:R-:W-:Y:S01]  /*0050*/  MOV R5, 0x3ff00000 ;  /* 0x3ff0000000057802 */ /* 0x000fe20000000f00 */
[----:B0-----:R-:W-:-:S05]  /*0060*/  IMAD.WIDE.U32 R2, R7, 0x8, R2 ;  /* 0x0000000807027825 */ /* 0x001fca00078e0002 */
[----:B-1----:R-:W-:Y:S01]  /*0070*/  STG.E.64 desc[UR4][R2.64+0x3340], R4 ;  /* 0x0033400402007986 */ /* 0x002fe2000c101b04 */
[----:B------:R-:W-:Y:S05]  /*0080*/  EXIT ;  /* 0x000000000000794d */ /* 0x000fea0003800000 */
.L_x_4:
        /* <DEDUP_REMOVED lines=15> */
.L_x_57:


//--------------------- .text._Z8u_all_m1Pd       --------------------------
	.section	.text._Z8u_all_m1Pd,"ax",@progbits
	.align	128
        .global         _Z8u_all_m1Pd
        .type           _Z8u_all_m1Pd,@function
        .size           _Z8u_all_m1Pd,(.L_x_58 - _Z8u_all_m1Pd)
        .other          _Z8u_all_m1Pd,@"STO_CUDA_ENTRY STV_DEFAULT"
_Z8u_all_m1Pd:
.text._Z8u_all_m1Pd:
        /* <DEDUP_REMOVED lines=8> */
.L_x_5:
        /* <DEDUP_REMOVED lines=16> */
.L_x_58:


//--------------------- .text._Z7u_all_0Pd        --------------------------
	.section	.text._Z7u_all_0Pd,"ax",@progbits
	.align	128
        .global         _Z7u_all_0Pd
        .type           _Z7u_all_0Pd,@function
        .size           _Z7u_all_0Pd,(.L_x_59 - _Z7u_all_0Pd)
        .other          _Z7u_all_0Pd,@"STO_CUDA_ENTRY STV_DEFAULT"
_Z7u_all_0Pd:
.text._Z7u_all_0Pd:
        /* <DEDUP_REMOVED lines=8> */
.L_x_6:
        /* <DEDUP_REMOVED lines=16> */
.L_x_59:


//--------------------- .text._Z7u_0_allPd        --------------------------
	.section	.text._Z7u_0_allPd,"ax",@progbits
	.align	128
        .global         _Z7u_0_allPd
        .type           _Z7u_0_allPd,@function
        .size           _Z7u_0_allPd,(.L_x_60 - _Z7u_0_allPd)
        .other          _Z7u_0_allPd,@"STO_CUDA_ENTRY STV_DEFAULT"
_Z7u_0_allPd:
.text._Z7u_0_allPd:
[----:B------:R-:W-:Y:S01]  /*0000*/  LDC R1, c[0x0][0x37c] ;  /* 0x0000df00ff017b82 */ /* 0x000fe20000000800 */
[----:B------:R-:W0:Y:S07]  /*0010*/  S2R R5, SR_TID.X ;  /* 0x0000000000057919 */ /* 0x000e2e0000002100 */
[----:B------:R-:W0:Y:S01]  /*0020*/  LDC.64 R2, c[0x0][0x380] ;  /* 0x0000e000ff027b82 */ /* 0x000e220000000a00 */
[----:B------:R-:W1:Y:S01]  /*0030*/  LDCU.64 UR4, c[0x0][0x358] ;  /* 0x00006b00ff0477ac */ /* 0x000e620008000a00 */
[----:B0-----:R-:W-:-:S05]  /*0040*/  IMAD.WIDE.U32 R2, R5, 0x8, R2 ;  /* 0x0000000805027825 */ /* 0x001fca00078e0002 */
[----:B-1----:R-:W-:Y:S01]  /*0050*/  STG.E.64 desc[UR4][R2.64], RZ ;  /* 0x000000ff02007986 */ /* 0x002fe2000c101b04 */
[----:B------:R-:W-:Y:S05]  /*0060*/  EXIT ;  /* 0x000000000000794d */ /* 0x000fea0003800000 */
.L_x_7:
        /* <DEDUP_REMOVED lines=9> */
.L_x_60:


//--------------------- .text._Z6calc_vPdS_S_     --------------------------
	.section	.text._Z6calc_vPdS_S_,"ax",@progbits
	.align	128
        .global         _Z6calc_vPdS_S_
        .type           _Z6calc_vPdS_S_,@function
        .size           _Z6calc_vPdS_S_,(.L_x_49 - _Z6calc_vPdS_S_)
        .other          _Z6calc_vPdS_S_,@"STO_CUDA_ENTRY STV_DEFAULT"
_Z6calc_vPdS_S_:
.text._Z6calc_vPdS_S_:
[----:B------:R-:W-:Y:S01]  /*0000*/  LDC R1, c[0x0][0x37c] ;  /* 0x0000df00ff017b82 */ /* 0x000fe20000000800 */
[----:B------:R-:W0:Y:S07]  /*0010*/  S2R R10, SR_TID.X ;  /* 0x00000000000a7919 */ /* 0x000e2e0000002100 */
[----:B------:R-:W1:Y:S01]  /*0020*/  LDC.64 R6, c[0x0][0x390] ;  /* 0x0000e400ff067b82 */ /* 0x000e620000000a00 */
[----:B------:R-:W2:Y:S01]  /*0030*/  LDCU.64 UR4, c[0x0][0x358] ;  /* 0x00006b00ff0477ac */ /* 0x000ea20008000a00 */
[----:B------:R-:W0:Y:S02]  /*0040*/  S2R R3, SR_CTAID.X ;  /* 0x0000000000037919 */ /* 0x000e240000002500 */
[----:B0-----:R-:W-:-:S04]  /*0050*/  IMAD R10, R10, 0x29, R3 ;  /* 0x000000290a0a7824 */ /* 0x001fc800078e0203 */
[----:B------:R-:W-:-:S04]  /*0060*/  VIADD R0, R10, 0x1 ;  /* 0x000000010a007836 */ /* 0x000fc80000000000 */
[----:B-1----:R-:W-:-:S05]  /*0070*/  IMAD.WIDE.U32 R6, R0, 0x8, R6 ;  /* 0x0000000800067825 */ /* 0x002fca00078e0006 */
[----:B--2---:R-:W2:Y:S01]  /*0080*/  LDG.E.64 R4, desc[UR4][R6.64+0x148] ;  /* 0x0001480406047981 */ /* 0x004ea2000c1e1b00 */
[----:B------:R-:W0:Y:S01]  /*0090*/  MUFU.RCP64H R3, 0.049999982118606567383 ;  /* 0x3fa9999900037908 */ /* 0x000e220000001800 */
[----:B------:R-:W-:Y:S01]  /*00a0*/  IMAD.MOV.U32 R14, RZ, RZ, -0x66666666 ;  /* 0x9999999aff0e7424 */ /* 0x000fe200078e00ff */
[----:B------:R-:W-:Y:S01]  /*00b0*/  UMOV UR6, 0x47ae147b ;  /* 0x47ae147b00067882 */ /* 0x000fe20000000000 */
[----:B------:R-:W-:Y:S01]  /*00c0*/  IMAD.MOV.U32 R15, RZ, RZ, 0x3fa99999 ;  /* 0x3fa99999ff0f7424 */ /* 0x000fe200078e00ff */
[----:B------:R-:W-:Y:S01]  /*00d0*/  UMOV UR7, 0x3f847ae1 ;  /* 0x3f847ae100077882 */ /* 0x000fe20000000000 */
[----:B------:R-:W-:Y:S01]  /*00e0*/  IMAD.MOV.U32 R2, RZ, RZ, 0x1 ;  /* 0x00000001ff027424 */ /* 0x000fe200078e00ff */
[----:B------:R-:W-:Y:S05]  /*00f0*/  BSSY.RECONVERGENT B0, `(.L_x_8) ;  /* 0x0000010000007945 */ /* 0x000fea0003800200 */
[----:B0-----:R-:W-:-:S08]  /*0100*/  DFMA R8, R2, -R14, 1 ;  /* 0x3ff000000208742b */ /* 0x001fd0000000080e */
[----:B------:R-:W-:-:S08]  /*0110*/  DFMA R8, R8, R8, R8 ;  /* 0x000000080808722b */ /* 0x000fd00000000008 */
[----:B------:R-:W-:-:S08]  /*0120*/  DFMA R8, R2, R8, R2 ;  /* 0x000000080208722b */ /* 0x000fd00000000002 */
[----:B------:R-:W-:-:S08]  /*0130*/  DFMA R2, R8, -R14, 1 ;  /* 0x3ff000000802742b */ /* 0x000fd0000000080e */
[----:B------:R-:W-:Y:S02]  /*0140*/  DFMA R2, R8, R2, R8 ;  /* 0x000000020802722b */ /* 0x000fe40000000008 */
[----:B--2---:R-:W-:-:S08]  /*0150*/  DMUL R12, R4, UR6 ;  /* 0x00000006040c7c28 */ /* 0x004fd00008000000 */
[----:B------:R-:W-:Y:S02]  /*0160*/  DMUL R8, R12, R2 ;  /* 0x000000020c087228 */ /* 0x000fe40000000000 */
[----:B------:R-:W-:-:S06]  /*0170*/  FSETP.GEU.AND P1, PT, |R13|, 6.5827683646048100446e-37, PT ;  /* 0x036000000d00780b */ /* 0x000fcc0003f2e200 */
[----:B------:R-:W-:-:S08]  /*0180*/  DFMA R14, R8, -R14, R12 ;  /* 0x8000000e080e722b */ /* 0x000fd0000000000c */
[----:B------:R-:W-:-:S10]  /*0190*/  DFMA R2, R2, R14, R8 ;  /* 0x0000000e0202722b */ /* 0x000fd40000000008 */
[----:B------:R-:W-:-:S05]  /*01a0*/  FFMA R8, RZ, 1.3249999284744262695, R3 ;  /* 0x3fa99999ff087823 */ /* 0x000fca0000000003 */
[----:B------:R-:W-:-:S13]  /*01b0*/  FSETP.GT.AND P0, PT, |R8|, 1.469367938527859385e-39, PT ;  /* 0x001000000800780b */ /* 0x000fda0003f04200 */
[----:B------:R-:W-:Y:S05]  /*01c0*/  @P0 BRA P1, `(.L_x_9) ;  /* 0x0000000000080947 */ /* 0x000fea0000800000 */
[----:B------:R-:W-:-:S07]  /*01d0*/  MOV R14, 0x1f0 ;  /* 0x000001f0000e7802 */ /* 0x000fce0000000f00 */
[----:B------:R-:W-:Y:S05]  /*01e0*/  CALL.REL.NOINC `($__internal_0_$__cuda_sm20_div_rn_f64_full) ;  /* 0x0000000000847944 */ /* 0x000fea0003c00000 */
.L_x_9:
[----:B------:R-:W-:Y:S05]  /*01f0*/  BSYNC.RECONVERGENT B0 ;  /* 0x0000000000007941 */ /* 0x000fea0003800200 */
.L_x_8:
[----:B------:R-:W0:Y:S01]  /*0200*/  LDC.64 R8, c[0x0][0x390] ;  /* 0x0000e400ff087b82 */ /* 0x000e220000000a00 */
[----:B------:R-:W-:Y:S01]  /*0210*/  VIADD R11, R10, 0x29 ;  /* 0x000000290a0b7836 */ /* 0x000fe20000000000 */
[----:B------:R-:W2:Y:S04]  /*0220*/  LDG.E.64 R14, desc[UR4][R6.64+0x150] ;  /* 0x00015004060e7981 */ /* 0x000ea8000c1e1b00 */
[----:B------:R-:W3:Y:S02]  /*0230*/  LDG.E.64 R12, desc[UR4][R6.64+0x290] ;  /* 0x00029004060c7981 */ /* 0x000ee4000c1e1b00 */
[----:B------:R-:W1:Y:S01]  /*0240*/  LDC.64 R24, c[0x0][0x388] ;  /* 0x0000e200ff187b82 */ /* 0x000e620000000a00 */
[----:B0-----:R-:W-:Y:S02]  /*0250*/  IMAD.WIDE R10, R11, 0x8, R8 ;  /* 0x000000080b0a7825 */ /* 0x001fe400078e0208 */
[----:B------:R-:W4:Y:S04]  /*0260*/  LDG.E.64 R8, desc[UR4][R6.64] ;  /* 0x0000000406087981 */ /* 0x000f28000c1e1b00 */
[----:B------:R-:W5:Y:S01]  /*0270*/  LDG.E.64 R10, desc[UR4][R10.64] ;  /* 0x000000040a0a7981 */ /* 0x000f62000c1e1b00 */
[----:B-1----:R-:W-:-:S05]  /*0280*/  IMAD.WIDE.U32 R24, R0, 0x8, R24 ;  /* 0x0000000800187825 */ /* 0x002fca00078e0018 */
[----:B------:R-:W2:Y:S04]  /*0290*/  LDG.E.64 R16, desc[UR4][R24.64+0x290] ;  /* 0x0002900418107981 */ /* 0x000ea8000c1e1b00 */
[----:B------:R-:W2:Y:S01]  /*02a0*/  LDG.E.64 R18, desc[UR4][R24.64] ;  /* 0x0000000418127981 */ /* 0x000ea2000c1e1b00 */
[----:B------:R-:W-:Y:S01]  /*02b0*/  UMOV UR6, 0x99999999 ;  /* 0x9999999900067882 */ /* 0x000fe20000000000 */
[----:B------:R-:W-:Y:S01]  /*02c0*/  UMOV UR7, 0x3fb99999 ;  /* 0x3fb9999900077882 */ /* 0x000fe20000000000 */
[C---:B-----5:R-:W-:Y:S02]  /*02d0*/  DADD R20, R4.reuse, -R10 ;  /* 0x0000000004147229 */ /* 0x060fe4000000080a */
[----:B----4-:R-:W-:-:S06]  /*02e0*/  DADD R22, R4, -R8 ;  /* 0x0000000004167229 */ /* 0x010fcc0000000808 */
[--C-:B------:R-:W-:Y:S02]  /*02f0*/  DFMA R20, R20, -R2, R4.reuse ;  /* 0x800000021414722b */ /* 0x100fe40000000004 */
[----:B------:R-:W-:Y:S02]  /*0300*/  DADD R4, R4, R4 ;  /* 0x0000000004047229 */ /* 0x000fe40000000004 */
[----:B--2---:R-:W-:-:S04]  /*0310*/  DADD R16, R16, -R18 ;  /* 0x0000000010107229 */ /* 0x004fc80000000812 */
[----:B------:R-:W-:Y:S02]  /*0320*/  DFMA R20, R22, -R2, R20 ;  /* 0x800000021614722b */ /* 0x000fe40000000014 */
[----:B------:R-:W-:Y:S01]  /*0330*/  DADD R14, R14, -R4 ;  /* 0x000000000e0e7229 */ /* 0x000fe20000000804 */
[----:B------:R-:W0:Y:S01]  /*0340*/  LDC.64 R2, c[0x0][0x380] ;  /* 0x0000e000ff027b82 */ /* 0x000e220000000a00 */
[----:B---3--:R-:W-:-:S04]  /*0350*/  DADD R12, -R4, R12 ;  /* 0x00000000040c7229 */ /* 0x008fc8000000010c */
[----:B------:R-:W-:Y:S02]  /*0360*/  DFMA R16, R16, -UR6, R20 ;  /* 0x8000000610107c2b */ /* 0x000fe40008000014 */
[----:B------:R-:W-:Y:S01]  /*0370*/  DADD R14, R10, R14 ;  /* 0x000000000a0e7229 */ /* 0x000fe2000000000e */
[----:B------:R-:W-:Y:S01]  /*0380*/  UMOV UR6, 0x47ae147a ;  /* 0x47ae147a00067882 */ /* 0x000fe20000000000 */
[----:B------:R-:W-:Y:S01]  /*0390*/  UMOV UR7, 0x3fb47ae1 ;  /* 0x3fb47ae100077882 */ /* 0x000fe20000000000 */
[----:B------:R-:W-:-:S05]  /*03a0*/  DADD R12, R8, R12 ;  /* 0x00000000080c7229 */ /* 0x000fca000000000c */
[----:B------:R-:W-:-:S08]  /*03b0*/  DFMA R14, R14, UR6, R16 ;  /* 0x000000060e0e7c2b */ /* 0x000fd00008000010 */
[----:B------:R-:W-:Y:S01]  /*03c0*/  DFMA R12, R12, UR6, R14 ;  /* 0x000000060c0c7c2b */ /* 0x000fe2000800000e */
[----:B0-----:R-:W-:-:S06]  /*03d0*/  IMAD.WIDE.U32 R2, R0, 0x8, R2 ;  /* 0x0000000800027825 */ /* 0x001fcc00078e0002 */
[----:B------:R-:W-:Y:S01]  /*03e0*/  STG.E.64 desc[UR4][R2.64+0x148], R12 ;  /* 0x0001480c02007986 */ /* 0x000fe2000c101b04 */
[----:B------:R-:W-:Y:S05]  /*03f0*/  EXIT ;  /* 0x000000000000794d */ /* 0x000fea0003800000 */
        .weak           $__internal_0_$__cuda_sm20_div_rn_f64_full
        .type           $__internal_0_$__cuda_sm20_div_rn_f64_full,@function
        .size           $__internal_0_$__cuda_sm20_div_rn_f64_full,(.L_x_49 - $__internal_0_$__cuda_sm20_div_rn_f64_full)
$__internal_0_$__cuda_sm20_div_rn_f64_full:
[----:B------:R-:W-:Y:S01]  /*0400*/  IMAD.MOV.U32 R3, RZ, RZ, 0x3ff99999 ;  /* 0x3ff99999ff037424 */ /* 0x000fe200078e00ff */
[----:B------:R-:W-:Y:S01]  /*0410*/  MOV R16, 0x1 ;  /* 0x0000000100107802 */ /* 0x000fe20000000f00 */
[----:B------:R-:W-:Y:S01]  /*0420*/  IMAD.MOV.U32 R2, RZ, RZ, -0x66666666 ;  /* 0x9999999aff027424 */ /* 0x000fe200078e00ff */
[C---:B------:R-:W-:Y:S01]  /*0430*/  FSETP.GEU.AND P1, PT, |R13|.reuse, 1.469367938527859385e-39, PT ;  /* 0x001000000d00780b */ /* 0x040fe20003f2e200 */
[----:B------:R-:W0:Y:S01]  /*0440*/  MUFU.RCP64H R17, R3 ;  /* 0x0000000300117308 */ /* 0x000e220000001800 */
[----:B------:R-:W-:Y:S01]  /*0450*/  LOP3.LUT R11, R13, 0x7ff00000, RZ, 0xc0, !PT ;  /* 0x7ff000000d0b7812 */ /* 0x000fe200078ec0ff */
[----:B------:R-:W-:Y:S01]  /*0460*/  IMAD.MOV.U32 R15, RZ, RZ, 0x1ca00000 ;  /* 0x1ca00000ff0f7424 */ /* 0x000fe200078e00ff */
[----:B------:R-:W-:Y:S01]  /*0470*/  BSSY.RECONVERGENT B1, `(.L_x_10) ;  /* 0x0000044000017945 */ /* 0x000fe20003800200 */
[----:B------:R-:W-:Y:S01]  /*0480*/  IMAD.MOV.U32 R23, RZ, RZ, 0x3fa00000 ;  /* 0x3fa00000ff177424 */ /* 0x000fe200078e00ff */
[----:B------:R-:W-:Y:S01]  /*0490*/  ISETP.GE.U32.AND P0, PT, R11, 0x3fa00000, PT ;  /* 0x3fa000000b00780c */ /* 0x000fe20003f06070 */
[----:B------:R-:W-:-:S03]  /*04a0*/  IMAD.MOV.U32 R22, RZ, RZ, R11 ;  /* 0x000000ffff167224 */ /* 0x000fc600078e000b */
[----:B------:R-:W-:Y:S02]  /*04b0*/  SEL R15, R15, 0x63400000, !P0 ;  /* 0x634000000f0f7807 */ /* 0x000fe40004000000 */
[----:B------:R-:W-:Y:S02]  /*04c0*/  IADD3 R25, PT, PT, R23, -0x1, RZ ;  /* 0xffffffff17197810 */ /* 0x000fe40007ffe0ff */
[----:B------:R-:W-:Y:S01]  /*04d0*/  @!P1 LOP3.LUT R18, R15, 0x80000000, R13, 0xf8, !PT ;  /* 0x800000000f129812 */ /* 0x000fe200078ef80d */
[----:B0-----:R-:W-:-:S03]  /*04e0*/  DFMA R8, R16, -R2, 1 ;  /* 0x3ff000001008742b */ /* 0x001fc60000000802 */
[----:B------:R-:W-:Y:S01]  /*04f0*/  @!P1 LOP3.LUT R19, R18, 0x100000, RZ, 0xfc, !PT ;  /* 0x0010000012139812 */ /* 0x000fe200078efcff */
[----:B------:R-:W-:-:S04]  /*0500*/  @!P1 IMAD.MOV.U32 R18, RZ, RZ, RZ ;  /* 0x000000ffff129224 */ /* 0x000fc800078e00ff */
[----:B------:R-:W-:-:S08]  /*0510*/  DFMA R8, R8, R8, R8 ;  /* 0x000000080808722b */ /* 0x000fd00000000008 */
[----:B------:R-:W-:Y:S01]  /*0520*/  DFMA R16, R16, R8, R16 ;  /* 0x000000081010722b */ /* 0x000fe20000000010 */
[----:B------:R-:W-:Y:S01]  /*0530*/  LOP3.LUT R9, R15, 0x800fffff, R13, 0xf8, !PT ;  /* 0x800fffff0f097812 */ /* 0x000fe200078ef80d */
[----:B------:R-:W-:-:S06]  /*0540*/  IMAD.MOV.U32 R8, RZ, RZ, R12 ;  /* 0x000000ffff087224 */ /* 0x000fcc00078e000c */
[----:B------:R-:W-:Y:S02]  /*0550*/  DFMA R20, R16, -R2, 1 ;  /* 0x3ff000001014742b */ /* 0x000fe40000000802 */
[----:B------:R-:W-:-:S06]  /*0560*/  @!P1 DFMA R8, R8, 2, -R18 ;  /* 0x400000000808982b */ /* 0x000fcc0000000812 */
[----:B------:R-:W-:-:S04]  /*0570*/  DFMA R16, R16, R20, R16 ;  /* 0x000000141010722b */ /* 0x000fc80000000010 */
[----:B------:R-:W-:-:S04]  /*0580*/  @!P1 LOP3.LUT R22, R9, 0x7ff00000, RZ, 0xc0, !PT ;  /* 0x7ff0000009169812 */ /* 0x000fc800078ec0ff */
[----:B------:R-:W-:Y:S01]  /*0590*/  DMUL R18, R16, R8 ;  /* 0x0000000810127228 */ /* 0x000fe20000000000 */
[----:B------:R-:W-:-:S05]  /*05a0*/  VIADD R24, R22, 0xffffffff ;  /* 0xffffffff16187836 */ /* 0x000fca0000000000 */
[----:B------:R-:W-:Y:S02]  /*05b0*/  ISETP.GT.U32.AND P0, PT, R24, 0x7feffffe, PT ;  /* 0x7feffffe1800780c */ /* 0x000fe40003f04070 */
[----:B------:R-:W-:Y:S02]  /*05c0*/  DFMA R20, R18, -R2, R8 ;  /* 0x800000021214722b */ /* 0x000fe40000000008 */
[----:B------:R-:W-:-:S06]  /*05d0*/  ISETP.GT.U32.OR P0, PT, R25, 0x7feffffe, P0 ;  /* 0x7feffffe1900780c */ /* 0x000fcc0000704470 */
[----:B------:R-:W-:-:S07]  /*05e0*/  DFMA R16, R16, R20, R18 ;  /* 0x000000141010722b */ /* 0x000fce0000000012 */
[----:B------:R-:W-:Y:S05]  /*05f0*/  @P0 BRA `(.L_x_11) ;  /* 0x0000000000680947 */ /* 0x000fea0003800000 */
[----:B------:R-:W-:-:S05]  /*0600*/  IMAD.MOV.U32 R12, RZ, RZ, 0x3fa00000 ;  /* 0x3fa00000ff0c7424 */ /* 0x000fca00078e00ff */
[----:B------:R-:W-:-:S04]  /*0610*/  VIADDMNMX R11, R11, -R12, 0xb9600000, !PT ;  /* 0xb96000000b0b7446 */ /* 0x000fc8000780090c */
[----:B------:R-:W-:-:S05]  /*0620*/  VIMNMX R12, PT, PT, R11, 0x46a00000, PT ;  /* 0x46a000000b0c7848 */ /* 0x000fca0003fe0100 */
[----:B------:R-:W-:Y:S02]  /*0630*/  IMAD.IADD R15, R12, 0x1, -R15 ;  /* 0x000000010c0f7824 */ /* 0x000fe400078e0a0f */
[----:B------:R-:W-:Y:S02]  /*0640*/  IMAD.MOV.U32 R12, RZ, RZ, RZ ;  /* 0x000000ffff0c7224 */ /* 0x000fe400078e00ff */
[----:B------:R-:W-:-:S06]  /*0650*/  VIADD R13, R15, 0x7fe00000 ;  /* 0x7fe000000f0d7836 */ /* 0x000fcc0000000000 */
[----:B------:R-:W-:-:S10]  /*0660*/  DMUL R18, R16, R12 ;  /* 0x0000000c10127228 */ /* 0x000fd40000000000 */
[----:B------:R-:W-:-:S13]  /*0670*/  FSETP.GTU.AND P0, PT, |R19|, 1.469367938527859385e-39, PT ;  /* 0x001000001300780b */ /* 0x000fda0003f0c200 */
[----:B------:R-:W-:Y:S05]  /*0680*/  @P0 BRA `(.L_x_12) ;  /* 0x0000000000880947 */ /* 0x000fea0003800000 */
[----:B------:R-:W-:Y:S01]  /*0690*/  DFMA R2, R16, -R2, R8 ;  /* 0x800000021002722b */ /* 0x000fe20000000008 */
[----:B------:R-:W-:-:S09]  /*06a0*/  IMAD.MOV.U32 R12, RZ, RZ, RZ ;  /* 0x000000ffff0c7224 */ /* 0x000fd200078e00ff */
[C---:B------:R-:W-:Y:S02]  /*06b0*/  FSETP.NEU.AND P0, PT, R3.reuse, RZ, PT ;  /* 0x000000ff0300720b */ /* 0x040fe40003f0d000 */
[----:B------:R-:W-:-:S04]  /*06c0*/  LOP3.LUT R2, R3, 0x3fa99999, RZ, 0x3c, !PT ;  /* 0x3fa9999903027812 */ /* 0x000fc800078e3cff */
[----:B------:R-:W-:-:S04]  /*06d0*/  LOP3.LUT R9, R2, 0x80000000, RZ, 0xc0, !PT ;  /* 0x8000000002097812 */ /* 0x000fc800078ec0ff */
[----:B------:R-:W-:-:S03]  /*06e0*/  LOP3.LUT R13, R9, R13, RZ, 0xfc, !PT ;  /* 0x0000000d090d7212 */ /* 0x000fc600078efcff */
[----:B------:R-:W-:Y:S05]  /*06f0*/  @!P0 BRA `(.L_x_12) ;  /* 0x00000000006c8947 */ /* 0x000fea0003800000 */
[C---:B------:R-:W-:Y:S01]  /*0700*/  IADD3 R3, PT, PT, -R15.reuse, RZ, RZ ;  /* 0x000000ff0f037210 */ /* 0x040fe20007ffe1ff */
[----:B------:R-:W-:Y:S01]  /*0710*/  IMAD.MOV.U32 R2, RZ, RZ, RZ ;  /* 0x000000ffff027224 */ /* 0x000fe200078e00ff */
[----:B------:R-:W-:Y:S01]  /*0720*/  DMUL.RP R12, R16, R12 ;  /* 0x0000000c100c7228 */ /* 0x000fe20000008000 */
[----:B------:R-:W-:-:S04]  /*0730*/  IADD3 R15, PT, PT, -R15, -0x43300000, RZ ;  /* 0xbcd000000f0f7810 */ /* 0x000fc80007ffe1ff */
[----:B------:R-:W-:-:S05]  /*0740*/  DFMA R2, R18, -R2, R16 ;  /* 0x800000021202722b */ /* 0x000fca0000000010 */
[----:B------:R-:W-:-:S05]  /*0750*/  LOP3.LUT R9, R13, R9, RZ, 0x3c, !PT ;  /* 0x000000090d097212 */ /* 0x000fca00078e3cff */
[----:B------:R-:W-:-:S04]  /*0760*/  FSETP.NEU.AND P0, PT, |R3|, R15, PT ;  /* 0x0000000f0300720b */ /* 0x000fc80003f0d200 */
[----:B------:R-:W-:Y:S02]  /*0770*/  FSEL R18, R12, R18, !P0 ;  /* 0x000000120c127208 */ /* 0x000fe40004000000 */
[----:B------:R-:W-:Y:S01]  /*0780*/  FSEL R19, R9, R19, !P0 ;  /* 0x0000001309137208 */ /* 0x000fe20004000000 */
[----:B------:R-:W-:Y:S06]  /*0790*/  BRA `(.L_x_12) ;  /* 0x0000000000447947 */ /* 0x000fec0003800000 */
.L_x_11:
[----:B------:R-:W-:-:S14]  /*07a0*/  DSETP.NAN.AND P0, PT, R12, R12, PT ;  /* 0x0000000c0c00722a */ /* 0x000fdc0003f08000 */
[----:B------:R-:W-:Y:S05]  /*07b0*/  @P0 BRA `(.L_x_13) ;  /* 0x0000000000340947 */ /* 0x000fea0003800000 */
[----:B------:R-:W-:Y:S01]  /*07c0*/  ISETP.NE.AND P0, PT, R22, R23, PT ;  /* 0x000000171600720c */ /* 0x000fe20003f05270 */
[----:B------:R-:W-:Y:S02]  /*07d0*/  IMAD.MOV.U32 R18, RZ, RZ, 0x0 ;  /* 0x00000000ff127424 */ /* 0x000fe400078e00ff */
[----:B------:R-:W-:-:S10]  /*07e0*/  IMAD.MOV.U32 R19, RZ, RZ, -0x80000 ;  /* 0xfff80000ff137424 */ /* 0x000fd400078e00ff */
[----:B------:R-:W-:Y:S05]  /*07f0*/  @!P0 BRA `(.L_x_12) ;  /* 0x00000000002c8947 */ /* 0x000fea0003800000 */
[----:B------:R-:W-:Y:S02]  /*0800*/  ISETP.NE.AND P0, PT, R22, 0x7ff00000, PT ;  /* 0x7ff000001600780c */ /* 0x000fe40003f05270 */
[----:B------:R-:W-:Y:S02]  /*0810*/  LOP3.LUT R12, R13, 0x3fa99999, RZ, 0x3c, !PT ;  /* 0x3fa999990d0c7812 */ /* 0x000fe400078e3cff */
[----:B------:R-:W-:Y:S02]  /*0820*/  ISETP.EQ.OR P0, PT, R23, RZ, !P0 ;  /* 0x000000ff1700720c */ /* 0x000fe40004702670 */
[----:B------:R-:W-:-:S11]  /*0830*/  LOP3.LUT R19, R12, 0x80000000, RZ, 0xc0, !PT ;  /* 0x800000000c137812 */ /* 0x000fd600078ec0ff */
[----:B------:R-:W-:Y:S01]  /*0840*/  @P0 LOP3.LUT R2, R19, 0x7ff00000, RZ, 0xfc, !PT ;  /* 0x7ff0000013020812 */ /* 0x000fe200078efcff */
[----:B------:R-:W-:Y:S02]  /*0850*/  @!P0 IMAD.MOV.U32 R18, RZ, RZ, RZ ;  /* 0x000000ffff128224 */ /* 0x000fe400078e00ff */
[----:B------:R-:W-:Y:S01]  /*0860*/  @P0 IMAD.MOV.U32 R18, RZ, RZ, RZ ;  /* 0x000000ffff120224 */ /* 0x000fe200078e00ff */
[----:B------:R-:W-:Y:S01]  /*0870*/  @P0 MOV R19, R2 ;  /* 0x0000000200130202 */ /* 0x000fe20000000f00 */
[----:B------:R-:W-:Y:S06]  /*0880*/  BRA `(.L_x_12) ;  /* 0x0000000000087947 */ /* 0x000fec0003800000 */
.L_x_13:
[----:B------:R-:W-:Y:S01]  /*0890*/  LOP3.LUT R19, R13, 0x80000, RZ, 0xfc, !PT ;  /* 0x000800000d137812 */ /* 0x000fe200078efcff */
[----:B------:R-:W-:-:S07]  /*08a0*/  IMAD.MOV.U32 R18, RZ, RZ, R12 ;  /* 0x000000ffff127224 */ /* 0x000fce00078e000c */
.L_x_12:
[----:B------:R-:W-:Y:S05]  /*08b0*/  BSYNC.RECONVERGENT B1 ;  /* 0x0000000000017941 */ /* 0x000fea0003800200 */
.L_x_10:
[----:B------:R-:W-:Y:S02]  /*08c0*/  IMAD.MOV.U32 R15, RZ, RZ, 0x0 ;  /* 0x00000000ff0f7424 */ /* 0x000fe400078e00ff */
[----:B------:R-:W-:Y:S02]  /*08d0*/  IMAD.MOV.U32 R2, RZ, RZ, R18 ;  /* 0x000000ffff027224 */ /* 0x000fe400078e0012 */
[----:B------:R-:W-:Y:S01]  /*08e0*/  IMAD.MOV.U32 R3, RZ, RZ, R19 ;  /* 0x000000ffff037224 */ /* 0x000fe200078e0013 */
[----:B------:R-:W-:Y:S06]  /*08f0*/  RET.REL.NODEC R14 `(_Z6calc_vPdS_S_) ;  /* 0xfffffff40ec07950 */ /* 0x000fec0003c3ffff */
.L_x_14:
        /* <DEDUP_REMOVED lines=16> */
.L_x_49:


//--------------------- .text._Z6calc_uPdS_S_     --------------------------
	.section	.text._Z6calc_uPdS_S_,"ax",@progbits
	.align	128
        .global         _Z6calc_uPdS_S_
        .type           _Z6calc_uPdS_S_,@function
        .size           _Z6calc_uPdS_S_,(.L_x_50 - _Z6calc_uPdS_S_)
        .other          _Z6calc_uPdS_S_,@"STO_CUDA_ENTRY STV_DEFAULT"
_Z6calc_uPdS_S_:
.text._Z6calc_uPdS_S_:
        /* <DEDUP_REMOVED lines=30> */
[----:B------:R-:W-:Y:S05]  /*01e0*/  CALL.REL.NOINC `($__internal_1_$__cuda_sm20_div_rn_f64_full) ;  /* 0x0000000000887944 */ /* 0x000fea0003c00000 */
.L_x_16:
[----:B------:R-:W-:Y:S05]  /*01f0*/  BSYNC.RECONVERGENT B0 ;  /* 0x0000000000007941 */ /* 0x000fea0003800200 */
.L_x_15:
[----:B------:R-:W0:Y:S01]  /*0200*/  LDC.64 R8, c[0x0][0x390] ;  /* 0x0000e400ff087b82 */ /* 0x000e220000000a00 */
[----:B------:R-:W-:Y:S01]  /*0210*/  VIADD R13, R10, 0x29 ;  /* 0x000000290a0d7836 */ /* 0x000fe20000000000 */
[----:B------:R-:W2:Y:S06]  /*0220*/  LDG.E.64 R14, desc[UR4][R6.64+0x150] ;  /* 0x00015004060e7981 */ /* 0x000eac000c1e1b00 */
[----:B------:R-:W1:Y:S01]  /*0230*/  LDC.64 R18, c[0x0][0x388] ;  /* 0x0000e200ff127b82 */ /* 0x000e620000000a00 */
[----:B0-----:R-:W-:Y:S02]  /*0240*/  IMAD.WIDE R10, R13, 0x8, R8 ;  /* 0x000000080d0a7825 */ /* 0x001fe400078e0208 */
[----:B------:R-:W3:Y:S04]  /*0250*/  LDG.E.64 R8, desc[UR4][R6.64] ;  /* 0x0000000406087981 */ /* 0x000ee8000c1e1b00 */
[----:B------:R-:W4:Y:S01]  /*0260*/  LDG.E.64 R10, desc[UR4][R10.64] ;  /* 0x000000040a0a7981 */ /* 0x000f22000c1e1b00 */
[----:B-1----:R-:W-:-:S04]  /*0270*/  IMAD.WIDE.U32 R16, R0, 0x8, R18 ;  /* 0x0000000800107825 */ /* 0x002fc800078e0012 */
[----:B------:R-:W-:Y:S02]  /*0280*/  IMAD.WIDE R18, R13, 0x8, R18 ;  /* 0x000000080d127825 */ /* 0x000fe400078e0212 */
[----:B------:R-:W5:Y:S04]  /*0290*/  LDG.E.64 R16, desc[UR4][R16.64+0x150] ;  /* 0x0001500410107981 */ /* 0x000f68000c1e1b00 */
[----:B------:R-:W5:Y:S04]  /*02a0*/  LDG.E.64 R18, desc[UR4][R18.64] ;  /* 0x0000000412127981 */ /* 0x000f68000c1e1b00 */
[----:B------:R-:W2:Y:S01]  /*02b0*/  LDG.E.64 R12, desc[UR4][R6.64+0x290] ;  /* 0x00029004060c7981 */ /* 0x000ea2000c1e1b00 */
[----:B------:R-:W-:Y:S01]  /*02c0*/  UMOV UR6, 0x99999999 ;  /* 0x9999999900067882 */ /* 0x000fe20000000000 */
[----:B------:R-:W-:Y:S01]  /*02d0*/  UMOV UR7, 0x3fb99999 ;  /* 0x3fb9999900077882 */ /* 0x000fe20000000000 */
[----:B----4-:R-:W-:-:S02]  /*02e0*/  DADD R20, R4, -R10 ;  /* 0x0000000004147229 */ /* 0x010fc4000000080a */
[----:B---3--:R-:W-:-:S06]  /*02f0*/  DADD R22, R4, -R8 ;  /* 0x0000000004167229 */ /* 0x008fcc0000000808 */
[--C-:B------:R-:W-:Y:S02]  /*0300*/  DFMA R20, R20, -R2, R4.reuse ;  /* 0x800000021414722b */ /* 0x100fe40000000004 */
[----:B------:R-:W-:-:S06]  /*0310*/  DADD R4, R4, R4 ;  /* 0x0000000004047229 */ /* 0x000fcc0000000004 */
[----:B------:R-:W-:Y:S02]  /*0320*/  DFMA R20, R22, -R2, R20 ;  /* 0x800000021614722b */ /* 0x000fe40000000014 */
[----:B-----5:R-:W-:Y:S01]  /*0330*/  DADD R22, R16, -R18 ;  /* 0x0000000010167229 */ /* 0x020fe20000000812 */
[----:B------:R-:W0:Y:S01]  /*0340*/  LDC.64 R2, c[0x0][0x380] ;  /* 0x0000e000ff027b82 */ /* 0x000e220000000a00 */
[----:B--2---:R-:W-:Y:S02]  /*0350*/  DADD R14, R14, -R4 ;  /* 0x000000000e0e7229 */ /* 0x004fe40000000804 */
[----:B------:R-:W-:-:S04]  /*0360*/  DADD R12, -R4, R12 ;  /* 0x00000000040c7229 */ /* 0x000fc8000000010c */
        /* <DEDUP_REMOVED lines=10> */
        .weak           $__internal_1_$__cuda_sm20_div_rn_f64_full
        .type           $__internal_1_$__cuda_sm20_div_rn_f64_full,@function
        .size           $__internal_1_$__cuda_sm20_div_rn_f64_full,(.L_x_50 - $__internal_1_$__cuda_sm20_div_rn_f64_full)
$__internal_1_$__cuda_sm20_div_rn_f64_full:
        /* <DEDUP_REMOVED lines=58> */
.L_x_18:
        /* <DEDUP_REMOVED lines=15> */
.L_x_20:
[----:B------:R-:W-:Y:S01]  /*08a0*/  LOP3.LUT R19, R13, 0x80000, RZ, 0xfc, !PT ;  /* 0x000800000d137812 */ /* 0x000fe200078efcff */
[----:B------:R-:W-:-:S07]  /*08b0*/  IMAD.MOV.U32 R18, RZ, RZ, R12 ;  /* 0x000000ffff127224 */ /* 0x000fce00078e000c */
.L_x_19:
[----:B------:R-:W-:Y:S05]  /*08c0*/  BSYNC.RECONVERGENT B1 ;  /* 0x0000000000017941 */ /* 0x000fea0003800200 */
.L_x_17:
[----:B------:R-:W-:Y:S02]  /*08d0*/  IMAD.MOV.U32 R15, RZ, RZ, 0x0 ;  /* 0x00000000ff0f7424 */ /* 0x000fe400078e00ff */
[----:B------:R-:W-:Y:S02]  /*08e0*/  IMAD.MOV.U32 R2, RZ, RZ, R18 ;  /* 0x000000ffff027224 */ /* 0x000fe400078e0012 */
[----:B------:R-:W-:Y:S01]  /*08f0*/  IMAD.MOV.U32 R3, RZ, RZ, R19 ;  /* 0x000000ffff037224 */ /* 0x000fe200078e0013 */
[----:B------:R-:W-:Y:S06]  /*0900*/  RET.REL.NODEC R14 `(_Z6calc_uPdS_S_) ;  /* 0xfffffff40ebc7950 */ /* 0x000fec0003c3ffff */
.L_x_21:
        /* <DEDUP_REMOVED lines=15> */
.L_x_50:


//--------------------- .text._Z8p_m1_allPd       --------------------------
	.section	.text._Z8p_m1_allPd,"ax",@progbits
	.align	128
        .global         _Z8p_m1_allPd
        .type           _Z8p_m1_allPd,@function
        .size           _Z8p_m1_allPd,(.L_x_63 - _Z8p_m1_allPd)
        .other          _Z8p_m1_allPd,@"STO_CUDA_ENTRY STV_DEFAULT"
_Z8p_m1_allPd:
.text._Z8p_m1_allPd:
[----:B------:R-:W-:Y:S01]  /*0000*/  LDC R1, c[0x0][0x37c] ;  /* 0x0000df00ff017b82 */ /* 0x000fe20000000800 */
[----:B------:R-:W0:Y:S07]  /*0010*/  S2R R5, SR_TID.X ;  /* 0x0000000000057919 */ /* 0x000e2e0000002100 */
[----:B------:R-:W0:Y:S01]  /*0020*/  LDC.64 R2, c[0x0][0x380] ;  /* 0x0000e000ff027b82 */ /* 0x000e220000000a00 */
[----:B------:R-:W1:Y:S01]  /*0030*/  LDCU.64 UR4, c[0x0][0x358] ;  /* 0x00006b00ff0477ac */ /* 0x000e620008000a00 */
[----:B0-----:R-:W-:-:S05]  /*0040*/  IMAD.WIDE.U32 R2, R5, 0x8, R2 ;  /* 0x0000000805027825 */ /* 0x001fca00078e0002 */
[----:B-1----:R-:W-:Y:S01]  /*0050*/  STG.E.64 desc[UR4][R2.64+0x3340], RZ ;  /* 0x003340ff02007986 */ /* 0x002fe2000c101b04 */
[----:B------:R-:W-:Y:S05]  /*0060*/  EXIT ;  /* 0x000000000000794d */ /* 0x000fea0003800000 */
.L_x_22:
        /* <DEDUP_REMOVED lines=9> */
.L_x_63:


//--------------------- .text._Z7p_all_0Pd        --------------------------
	.section	.text._Z7p_all_0Pd,"ax",@progbits
	.align	128
        .global         _Z7p_all_0Pd
        .type           _Z7p_all_0Pd,@function
        .size           _Z7p_all_0Pd,(.L_x_64 - _Z7p_all_0Pd)
        .other          _Z7p_all_0Pd,@"STO_CUDA_ENTRY STV_DEFAULT"
_Z7p_all_0Pd:
.text._Z7p_all_0Pd:
[----:B------:R-:W-:Y:S01]  /*0000*/  LDC R1, c[0x0][0x37c] ;  /* 0x0000df00ff017b82 */ /* 0x000fe20000000800 */
[----:B------:R-:W0:Y:S07]  /*0010*/  S2R R5, SR_TID.X ;  /* 0x0000000000057919 */ /* 0x000e2e0000002100 */
[----:B------:R-:W1:Y:S01]  /*0020*/  LDC.64 R2, c[0x0][0x380] ;  /* 0x0000e000ff027b82 */ /* 0x000e620000000a00 */
[----:B------:R-:W2:Y:S01]  /*0030*/  LDCU.64 UR4, c[0x0][0x358] ;  /* 0x00006b00ff0477ac */ /* 0x000ea20008000a00 */
[----:B0-----:R-:W-:-:S04]  /*0040*/  IMAD R5, R5, 0x29, RZ ;  /* 0x0000002905057824 */ /* 0x001fc800078e02ff */
[----:B-1----:R-:W-:-:S05]  /*0050*/  IMAD.WIDE.U32 R2, R5, 0x8, R2 ;  /* 0x0000000805027825 */ /* 0x002fca00078e0002 */
[----:B--2---:R-:W2:Y:S04]  /*0060*/  LDG.E.64 R4, desc[UR4][R2.64+0x8] ;  /* 0x0000080402047981 */ /* 0x004ea8000c1e1b00 */
[----:B--2---:R-:W-:Y:S01]  /*0070*/  STG.E.64 desc[UR4][R2.64], R4 ;  /* 0x0000000402007986 */ /* 0x004fe2000c101b04 */
[----:B------:R-:W-:Y:S05]  /*0080*/  EXIT ;  /* 0x000000000000794d */ /* 0x000fea0003800000 */
.L_x_23:
        /* <DEDUP_REMOVED lines=15> */
.L_x_64:


//--------------------- .text._Z7p_0_allPd        --------------------------
	.section	.text._Z7p_0_allPd,"ax",@progbits
	.align	128
        .global         _Z7p_0_allPd
        .type           _Z7p_0_allPd,@function
        .size           _Z7p_0_allPd,(.L_x_65 - _Z7p_0_allPd)
        .other          _Z7p_0_allPd,@"STO_CUDA_ENTRY STV_DEFAULT"
_Z7p_0_allPd:
.text._Z7p_0_allPd:
[----:B------:R-:W-:Y:S01]  /*0000*/  LDC R1, c[0x0][0x37c] ;  /* 0x0000df00ff017b82 */ /* 0x000fe20000000800 */
[----:B------:R-:W0:Y:S07]  /*0010*/  S2R R5, SR_TID.X ;  /* 0x0000000000057919 */ /* 0x000e2e0000002100 */
[----:B------:R-:W0:Y:S01]  /*0020*/  LDC.64 R2, c[0x0][0x380] ;  /* 0x0000e000ff027b82 */ /* 0x000e220000000a00 */
[----:B------:R-:W1:Y:S01]  /*0030*/  LDCU.64 UR4, c[0x0][0x358] ;  /* 0x00006b00ff0477ac */ /* 0x000e620008000a00 */
[----:B0-----:R-:W-:-:S05]  /*0040*/  IMAD.WIDE.U32 R2, R5, 0x8, R2 ;  /* 0x0000000805027825 */ /* 0x001fca00078e0002 */
[----:B-1----:R-:W2:Y:S04]  /*0050*/  LDG.E.64 R4, desc[UR4][R2.64+0x148] ;  /* 0x0001480402047981 */ /* 0x002ea8000c1e1b00 */
[----:B--2---:R-:W-:Y:S01]  /*0060*/  STG.E.64 desc[UR4][R2.64], R4 ;  /* 0x0000000402007986 */ /* 0x004fe2000c101b04 */
[----:B------:R-:W-:Y:S05]  /*0070*/  EXIT ;  /* 0x000000000000794d */ /* 0x000fea0003800000 */
.L_x_24:
        /* <DEDUP_REMOVED lines=16> */
.L_x_65:


//--------------------- .text._Z8p_all_m1Pd       --------------------------
	.section	.text._Z8p_all_m1Pd,"ax",@progbits
	.align	128
        .global         _Z8p_all_m1Pd
        .type           _Z8p_all_m1Pd,@function
        .size           _Z8p_all_m1Pd,(.L_x_66 - _Z8p_all_m1Pd)
        .other          _Z8p_all_m1Pd,@"STO_CUDA_ENTRY STV_DEFAULT"
_Z8p_all_m1Pd:
.text._Z8p_all_m1Pd:
        /* <DEDUP_REMOVED lines=9> */
.L_x_25:
        /* <DEDUP_REMOVED lines=15> */
.L_x_66:


//--------------------- .text._Z6calc_pPdS_S_     --------------------------
	.section	.text._Z6calc_pPdS_S_,"ax",@progbits
	.align	128
        .global         _Z6calc_pPdS_S_
        .type           _Z6calc_pPdS_S_,@function
        .size           _Z6calc_pPdS_S_,(.L_x_51 - _Z6calc_pPdS_S_)
        .other          _Z6calc_pPdS_S_,@"STO_CUDA_ENTRY STV_DEFAULT"
_Z6calc_pPdS_S_:
.text._Z6calc_pPdS_S_:
[----:B------:R-:W-:Y:S01]  /*0000*/  LDC R1, c[0x0][0x37c] ;  /* 0x0000df00ff017b82 */ /* 0x000fe20000000800 */
[----:B------:R-:W0:Y:S07]  /*0010*/  S2R R2, SR_TID.X ;  /* 0x0000000000027919 */ /* 0x000e2e0000002100 */
[----:B------:R-:W1:Y:S01]  /*0020*/  LDC.64 R6, c[0x0][0x390] ;  /* 0x0000e400ff067b82 */ /* 0x000e620000000a00 */
[----:B------:R-:W2:Y:S01]  /*0030*/  LDCU.64 UR4, c[0x0][0x358] ;  /* 0x00006b00ff0477ac */ /* 0x000ea20008000a00 */
[----:B------:R-:W0:Y:S06]  /*0040*/  S2R R3, SR_CTAID.X ;  /* 0x0000000000037919 */ /* 0x000e2c0000002500 */
[----:B------:R-:W3:Y:S01]  /*0050*/  LDC.64 R4, c[0x0][0x388] ;  /* 0x0000e200ff047b82 */ /* 0x000ee20000000a00 */
[----:B0-----:R-:W-:-:S04]  /*0060*/  IMAD R2, R2, 0x29, R3 ;  /* 0x0000002902027824 */ /* 0x001fc800078e0203 */
[C---:B------:R-:W-:Y:S02]  /*0070*/  VIADD R0, R2.reuse, 0x1 ;  /* 0x0000000102007836 */ /* 0x040fe40000000000 */
[----:B------:R-:W-:Y:S02]  /*0080*/  VIADD R3, R2, 0x29 ;  /* 0x0000002902037836 */ /* 0x000fe40000000000 */
[----:B-1----:R-:W-:-:S04]  /*0090*/  IMAD.WIDE.U32 R8, R0, 0x8, R6 ;  /* 0x0000000800087825 */ /* 0x002fc800078e0006 */
[----:B------:R-:W-:Y:S01]  /*00a0*/  IMAD.WIDE R6, R3, 0x8, R6 ;  /* 0x0000000803067825 */ /* 0x000fe200078e0206 */
[----:B--2---:R-:W2:Y:S04]  /*00b0*/  LDG.E.64 R12, desc[UR4][R8.64+0x290] ;  /* 0x00029004080c7981 */ /* 0x004ea8000c1e1b00 */
[----:B------:R-:W2:Y:S01]  /*00c0*/  LDG.E.64 R14, desc[UR4][R8.64] ;  /* 0x00000004080e7981 */ /* 0x000ea2000c1e1b00 */
[----:B---3--:R-:W-:-:S03]  /*00d0*/  IMAD.WIDE.U32 R4, R0, 0x8, R4 ;  /* 0x0000000800047825 */ /* 0x008fc600078e0004 */
[----:B------:R-:W3:Y:S04]  /*00e0*/  LDG.E.64 R6, desc[UR4][R6.64] ;  /* 0x0000000406067981 */ /* 0x000ee8000c1e1b00 */
[----:B------:R0:W3:Y:S04]  /*00f0*/  LDG.E.64 R10, desc[UR4][R8.64+0x150] ;  /* 0x00015004080a7981 */ /* 0x0000e8000c1e1b00 */
[----:B------:R-:W4:Y:S01]  /*0100*/  LDG.E.64 R4, desc[UR4][R4.64+0x148] ;  /* 0x0001480404047981 */ /* 0x000f22000c1e1b00 */
[----:B------:R-:W1:Y:S01]  /*0110*/  MUFU.RCP64H R17, 0.0099999979138374328613 ;  /* 0x3f847ae100117908 */ /* 0x000e620000001800 */
[----:B------:R-:W-:Y:S01]  /*0120*/  IMAD.MOV.U32 R2, RZ, RZ, 0x47ae147c ;  /* 0x47ae147cff027424 */ /* 0x000fe200078e00ff */
[----:B------:R-:W-:Y:S01]  /*0130*/  UMOV UR6, 0x47ae147c ;  /* 0x47ae147c00067882 */ /* 0x000fe20000000000 */
[----:B------:R-:W-:Y:S01]  /*0140*/  IMAD.MOV.U32 R3, RZ, RZ, 0x3f847ae1 ;  /* 0x3f847ae1ff037424 */ /* 0x000fe200078e00ff */
[----:B------:R-:W-:Y:S01]  /*0150*/  UMOV UR7, 0x3f647ae1 ;  /* 0x3f647ae100077882 */ /* 0x000fe20000000000 */
[----:B------:R-:W-:Y:S01]  /*0160*/  IMAD.MOV.U32 R16, RZ, RZ, 0x1 ;  /* 0x00000001ff107424 */ /* 0x000fe200078e00ff */
[----:B------:R-:W-:Y:S05]  /*0170*/  BSSY.RECONVERGENT B0, `(.L_x_26) ;  /* 0x0000015000007945 */ /* 0x000fea0003800200 */
[----:B-1----:R-:W-:-:S08]  /*0180*/  DFMA R18, R16, -R2, 1 ;  /* 0x3ff000001012742b */ /* 0x002fd00000000802 */
[----:B------:R-:W-:-:S08]  /*0190*/  DFMA R18, R18, R18, R18 ;  /* 0x000000121212722b */ /* 0x000fd00000000012 */
[----:B------:R-:W-:-:S08]  /*01a0*/  DFMA R18, R16, R18, R16 ;  /* 0x000000121012722b */ /* 0x000fd00000000010 */
[----:B0-----:R-:W-:-:S08]  /*01b0*/  DFMA R8, R18, -R2, 1 ;  /* 0x3ff000001208742b */ /* 0x001fd00000000802 */
[----:B------:R-:W-:Y:S02]  /*01c0*/  DFMA R8, R18, R8, R18 ;  /* 0x000000081208722b */ /* 0x000fe40000000012 */
[----:B--2---:R-:W-:Y:S02]  /*01d0*/  DADD R12, R12, R14 ;  /* 0x000000000c0c7229 */ /* 0x004fe4000000000e */
[----:B---3--:R-:W-:-:S06]  /*01e0*/  DADD R6, R10, R6 ;  /* 0x000000000a067229 */ /* 0x008fcc0000000006 */
[----:B------:R-:W-:Y:S02]  /*01f0*/  DMUL R12, R12, UR6 ;  /* 0x000000060c0c7c28 */ /* 0x000fe40008000000 */
[----:B----4-:R-:W-:-:S06]  /*0200*/  DMUL R4, R4, UR6 ;  /* 0x0000000604047c28 */ /* 0x010fcc0008000000 */
[----:B------:R-:W-:-:S08]  /*0210*/  DFMA R6, R6, UR6, R12 ;  /* 0x0000000606067c2b */ /* 0x000fd0000800000c */
[----:B------:R-:W-:-:S08]  /*0220*/  DFMA R4, R4, -UR6, R6 ;  /* 0x8000000604047c2b */ /* 0x000fd00008000006 */
[----:B------:R-:W-:Y:S02]  /*0230*/  DMUL R6, R4, R8 ;  /* 0x0000000804067228 */ /* 0x000fe40000000000 */
[----:B------:R-:W-:-:S06]  /*0240*/  FSETP.GEU.AND P1, PT, |R5|, 6.5827683646048100446e-37, PT ;  /* 0x036000000500780b */ /* 0x000fcc0003f2e200 */
[----:B------:R-:W-:-:S08]  /*0250*/  DFMA R2, R6, -R2, R4 ;  /* 0x800000020602722b */ /* 0x000fd00000000004 */
[----:B------:R-:W-:-:S10]  /*0260*/  DFMA R2, R8, R2, R6 ;  /* 0x000000020802722b */ /* 0x000fd40000000006 */
[----:B------:R-:W-:-:S05]  /*0270*/  FFMA R6, RZ, 1.0349999666213989258, R3 ;  /* 0x3f847ae1ff067823 */ /* 0x000fca0000000003 */
[----:B------:R-:W-:-:S13]  /*0280*/  FSETP.GT.AND P0, PT, |R6|, 1.469367938527859385e-39, PT ;  /* 0x001000000600780b */ /* 0x000fda0003f04200 */
[----:B------:R-:W-:Y:S05]  /*0290*/  @P0 BRA P1, `(.L_x_27) ;  /* 0x0000000000080947 */ /* 0x000fea0000800000 */
[----:B------:R-:W-:-:S07]  /*02a0*/  MOV R6, 0x2c0 ;  /* 0x000002c000067802 */ /* 0x000fce0000000f00 */
[----:B------:R-:W-:Y:S05]  /*02b0*/  CALL.REL.NOINC `($__internal_2_$__cuda_sm20_div_rn_f64_full) ;  /* 0x0000000000147944 */ /* 0x000fea0003c00000 */
.L_x_27:
[----:B------:R-:W-:Y:S05]  /*02c0*/  BSYNC.RECONVERGENT B0 ;  /* 0x0000000000007941 */ /* 0x000fea0003800200 */
.L_x_26:
[----:B------:R-:W0:Y:S02]  /*02d0*/  LDC.64 R4, c[0x0][0x380] ;  /* 0x0000e000ff047b82 */ /* 0x000e240000000a00 */
[----:B0-----:R-:W-:-:S05]  /*02e0*/  IMAD.WIDE.U32 R4, R0, 0x8, R4 ;  /* 0x0000000800047825 */ /* 0x001fca00078e0004 */
[----:B------:R-:W-:Y:S01]  /*02f0*/  STG.E.64 desc[UR4][R4.64+0x148], R2 ;  /* 0x0001480204007986 */ /* 0x000fe2000c101b04 */
[----:B------:R-:W-:Y:S05]  /*0300*/  EXIT ;  /* 0x000000000000794d */ /* 0x000fea0003800000 */
        .weak           $__internal_2_$__cuda_sm20_div_rn_f64_full
        .type           $__internal_2_$__cuda_sm20_div_rn_f64_full,@function
        .size           $__internal_2_$__cuda_sm20_div_rn_f64_full,(.L_x_51 - $__internal_2_$__cuda_sm20_div_rn_f64_full)
$__internal_2_$__cuda_sm20_div_rn_f64_full:
[----:B------:R-:W-:Y:S01]  /*0310*/  IMAD.MOV.U32 R3, RZ, RZ, 0x3ff47ae1 ;  /* 0x3ff47ae1ff037424 */ /* 0x000fe200078e00ff */
[----:B------:R-:W-:Y:S01]  /*0320*/  MOV R8, 0x1 ;  /* 0x0000000100087802 */ /* 0x000fe20000000f00 */
[----:B------:R-:W-:Y:S01]  /*0330*/  IMAD.MOV.U32 R2, RZ, RZ, 0x47ae147c ;  /* 0x47ae147cff027424 */ /* 0x000fe200078e00ff */
        /* <DEDUP_REMOVED lines=9> */
[----:B------:R-:W-:Y:S01]  /*03d0*/  IADD3 R20, PT, PT, R19, -0x1, RZ ;  /* 0xffffffff13147810 */ /* 0x000fe20007ffe0ff */
[----:B0-----:R-:W-:-:S08]  /*03e0*/  DFMA R10, R8, -R2, 1 ;  /* 0x3ff00000080a742b */ /* 0x001fd00000000802 */
[----:B------:R-:W-:-:S08]  /*03f0*/  DFMA R10, R10, R10, R10 ;  /* 0x0000000a0a0a722b */ /* 0x000fd0000000000a */
[----:B------:R-:W-:Y:S01]  /*0400*/  DFMA R14, R8, R10, R8 ;  /* 0x0000000a080e722b */ /* 0x000fe20000000008 */
[C-C-:B------:R-:W-:Y:S01]  /*0410*/  @!P1 LOP3.LUT R10, R13.reuse, 0x80000000, R5.reuse, 0xf8, !PT ;  /* 0x800000000d0a9812 */ /* 0x140fe200078ef805 */
[----:B------:R-:W-:Y:S01]  /*0420*/  IMAD.MOV.U32 R8, RZ, RZ, R4 ;  /* 0x000000ffff087224 */ /* 0x000fe200078e0004 */
[----:B------:R-:W-:Y:S02]  /*0430*/  LOP3.LUT R9, R13, 0x800fffff, R5, 0xf8, !PT ;  /* 0x800fffff0d097812 */ /* 0x000fe400078ef805 */
[----:B------:R-:W-:Y:S01]  /*0440*/  @!P1 LOP3.LUT R11, R10, 0x100000, RZ, 0xfc, !PT ;  /* 0x001000000a0b9812 */ /* 0x000fe200078efcff */
[----:B------:R-:W-:Y:S02]  /*0450*/  @!P1 IMAD.MOV.U32 R10, RZ, RZ, RZ ;  /* 0x000000ffff0a9224 */ /* 0x000fe400078e00ff */
[----:B------:R-:W-:-:S04]  /*0460*/  DFMA R16, R14, -R2, 1 ;  /* 0x3ff000000e10742b */ /* 0x000fc80000000802 */
[----:B------:R-:W-:-:S04]  /*0470*/  @!P1 DFMA R8, R8, 2, -R10 ;  /* 0x400000000808982b */ /* 0x000fc8000000080a */
[----:B------:R-:W-:-:S06]  /*0480*/  DFMA R16, R14, R16, R14 ;  /* 0x000000100e10722b */ /* 0x000fcc000000000e */
[----:B------:R-:W-:Y:S02]  /*0490*/  @!P1 LOP3.LUT R18, R9, 0x7ff00000, RZ, 0xc0, !PT ;  /* 0x7ff0000009129812 */ /* 0x000fe400078ec0ff */
[----:B------:R-:W-:-:S03]  /*04a0*/  DMUL R10, R16, R8 ;  /* 0x00000008100a7228 */ /* 0x000fc60000000000 */
[----:B------:R-:W-:-:S05]  /*04b0*/  VIADD R12, R18, 0xffffffff ;  /* 0xffffffff120c7836 */ /* 0x000fca0000000000 */
[----:B------:R-:W-:Y:S01]  /*04c0*/  DFMA R14, R10, -R2, R8 ;  /* 0x800000020a0e722b */ /* 0x000fe20000000008 */
[----:B------:R-:W-:-:S04]  /*04d0*/  ISETP.GT.U32.AND P0, PT, R12, 0x7feffffe, PT ;  /* 0x7feffffe0c00780c */ /* 0x000fc80003f04070 */
[----:B------:R-:W-:-:S03]  /*04e0*/  ISETP.GT.U32.OR P0, PT, R20, 0x7feffffe, P0 ;  /* 0x7feffffe1400780c */ /* 0x000fc60000704470 */
[----:B------:R-:W-:-:S10]  /*04f0*/  DFMA R10, R16, R14, R10 ;  /* 0x0000000e100a722b */ /* 0x000fd4000000000a */
        /* <DEDUP_REMOVED lines=27> */
.L_x_29:
        /* <DEDUP_REMOVED lines=15> */
.L_x_31:
[----:B------:R-:W-:Y:S01]  /*07a0*/  LOP3.LUT R13, R5, 0x80000, RZ, 0xfc, !PT ;  /* 0x00080000050d7812 */ /* 0x000fe200078efcff */
[----:B------:R-:W-:-:S07]  /*07b0*/  IMAD.MOV.U32 R12, RZ, RZ, R4 ;  /* 0x000000ffff0c7224 */ /* 0x000fce00078e0004 */
.L_x_30:
[----:B------:R-:W-:Y:S05]  /*07c0*/  BSYNC.RECONVERGENT B1 ;  /* 0x0000000000017941 */ /* 0x000fea0003800200 */
.L_x_28:
[----:B------:R-:W-:Y:S02]  /*07d0*/  IMAD.MOV.U32 R7, RZ, RZ, 0x0 ;  /* 0x00000000ff077424 */ /* 0x000fe400078e00ff */
[----:B------:R-:W-:Y:S02]  /*07e0*/  IMAD.MOV.U32 R2, RZ, RZ, R12 ;  /* 0x000000ffff027224 */ /* 0x000fe400078e000c */
[----:B------:R-:W-:Y:S01]  /*07f0*/  IMAD.MOV.U32 R3, RZ, RZ, R13 ;  /* 0x000000ffff037224 */ /* 0x000fe200078e000d */
[----:B------:R-:W-:Y:S06]  /*0800*/  RET.REL.NODEC R6 `(_Z6calc_pPdS_S_) ;  /* 0xfffffff406fc7950 */ /* 0x000fec0003c3ffff */
.L_x_32:
        /* <DEDUP_REMOVED lines=15> */
.L_x_51:


//--------------------- .text._Z6calc_bPdS_S_     --------------------------
	.section	.text._Z6calc_bPdS_S_,"ax",@progbits
	.align	128
        .global         _Z6calc_bPdS_S_
        .type           _Z6calc_bPdS_S_,@function
        .size           _Z6calc_bPdS_S_,(.L_x_52 - _Z6calc_bPdS_S_)
        .other          _Z6calc_bPdS_S_,@"STO_CUDA_ENTRY STV_DEFAULT"
_Z6calc_bPdS_S_:
.text._Z6calc_bPdS_S_:
[----:B------:R-:W-:Y:S01]  /*0000*/  LDC R1, c[0x0][0x37c] ;  /* 0x0000df00ff017b82 */ /* 0x000fe20000000800 */
[----:B------:R-:W0:Y:S07]  /*0010*/  S2R R4, SR_TID.X ;  /* 0x0000000000047919 */ /* 0x000e2e0000002100 */
[----:B------:R-:W1:Y:S01]  /*0020*/  LDC.64 R18, c[0x0][0x388] ;  /* 0x0000e200ff127b82 */ /* 0x000e620000000a00 */
[----:B------:R-:W2:Y:S01]  /*0030*/  LDCU.64 UR4, c[0x0][0x358] ;  /* 0x00006b00ff0477ac */ /* 0x000ea20008000a00 */
[----:B------:R-:W0:Y:S02]  /*0040*/  S2R R3, SR_CTAID.X ;  /* 0x0000000000037919 */ /* 0x000e240000002500 */
[----:B0-----:R-:W-:-:S04]  /*0050*/  IMAD R4, R4, 0x29, R3 ;  /* 0x0000002904047824 */ /* 0x001fc800078e0203 */
[C---:B------:R-:W-:Y:S02]  /*0060*/  VIADD R5, R4.reuse, 0x29 ;  /* 0x0000002904057836 */ /* 0x040fe40000000000 */
[----:B------:R-:W-:Y:S02]  /*0070*/  VIADD R4, R4, 0x1 ;  /* 0x0000000104047836 */ /* 0x000fe40000000000 */
[----:B-1----:R-:W-:-:S04]  /*0080*/  IMAD.WIDE R6, R5, 0x8, R18 ;  /* 0x0000000805067825 */ /* 0x002fc800078e0212 */
[----:B------:R-:W-:Y:S02]  /*0090*/  IMAD.WIDE.U32 R18, R4, 0x8, R18 ;  /* 0x0000000804127825 */ /* 0x000fe400078e0012 */
[----:B--2---:R-:W2:Y:S04]  /*00a0*/  LDG.E.64 R6, desc[UR4][R6.64] ;  /* 0x0000000406067981 */ /* 0x004ea8000c1e1b00 */
[----:B------:R-:W2:Y:S01]  /*00b0*/  LDG.E.64 R2, desc[UR4][R18.64+0x150] ;  /* 0x0001500412027981 */ /* 0x000ea2000c1e1b00 */
[----:B------:R-:W0:Y:S01]  /*00c0*/  MUFU.RCP64H R9, 0.099999964237213134766 ;  /* 0x3fb9999900097908 */ /* 0x000e220000001800 */
[----:B------:R-:W-:Y:S01]  /*00d0*/  IMAD.MOV.U32 R14, RZ, RZ, -0x66666666 ;  /* 0x9999999aff0e7424 */ /* 0x000fe200078e00ff */
[----:B------:R-:W-:Y:S01]  /*00e0*/  UMOV UR6, 0x9999999a ;  /* 0x9999999a00067882 */ /* 0x000fe20000000000 */
[----:B------:R-:W-:Y:S01]  /*00f0*/  IMAD.MOV.U32 R15, RZ, RZ, 0x3fb99999 ;  /* 0x3fb99999ff0f7424 */ /* 0x000fe200078e00ff */
[----:B------:R-:W-:Y:S01]  /*0100*/  BSSY.RECONVERGENT B0, `(.L_x_33) ;  /* 0x0000014000007945 */ /* 0x000fe20003800200 */
[----:B------:R-:W-:-:S06]  /*0110*/  IMAD.MOV.U32 R8, RZ, RZ, 0x1 ;  /* 0x00000001ff087424 */ /* 0x000fcc00078e00ff */
[----:B0-----:R-:W-:-:S08]  /*0120*/  DFMA R10, R8, -R14, 1 ;  /* 0x3ff00000080a742b */ /* 0x001fd0000000080e */
[----:B------:R-:W-:-:S08]  /*0130*/  DFMA R10, R10, R10, R10 ;  /* 0x0000000a0a0a722b */ /* 0x000fd0000000000a */
[----:B------:R-:W-:-:S08]  /*0140*/  DFMA R10, R8, R10, R8 ;  /* 0x0000000a080a722b */ /* 0x000fd00000000008 */
[----:B------:R-:W-:-:S08]  /*0150*/  DFMA R12, R10, -R14, 1 ;  /* 0x3ff000000a0c742b */ /* 0x000fd0000000080e */
[----:B------:R-:W-:Y:S02]  /*0160*/  DFMA R12, R10, R12, R10 ;  /* 0x0000000c0a0c722b */ /* 0x000fe4000000000a */
[----:B--2---:R-:W-:-:S08]  /*0170*/  DADD R8, R2, -R6 ;  /* 0x0000000002087229 */ /* 0x004fd00000000806 */
[----:B------:R-:W-:Y:S02]  /*0180*/  DMUL R2, R8, R12 ;  /* 0x0000000c08027228 */ /* 0x000fe40000000000 */
[----:B------:R-:W-:-:S06]  /*0190*/  FSETP.GEU.AND P1, PT, |R9|, 6.5827683646048100446e-37, PT ;  /* 0x036000000900780b */ /* 0x000fcc0003f2e200 */
[----:B------:R-:W-:-:S08]  /*01a0*/  DFMA R6, R2, -R14, R8 ;  /* 0x8000000e0206722b */ /* 0x000fd00000000008 */
[----:B------:R-:W-:-:S10]  /*01b0*/  DFMA R2, R12, R6, R2 ;  /* 0x000000060c02722b */ /* 0x000fd40000000002 */
[----:B------:R-:W-:-:S05]  /*01c0*/  FFMA R0, RZ, 1.4499999284744262695, R3 ;  /* 0x3fb99999ff007823 */ /* 0x000fca0000000003 */
[----:B------:R-:W-:Y:S01]  /*01d0*/  FSETP.GT.AND P0, PT, |R0|, 1.469367938527859385e-39, PT ;  /* 0x001000000000780b */ /* 0x000fe20003f04200 */
[----:B------:R-:W-:-:S12]  /*01e0*/  IMAD.MOV.U32 R0, RZ, RZ, 0x3fb99999 ;  /* 0x3fb99999ff007424 */ /* 0x000fd800078e00ff */
[----:B------:R-:W-:Y:S05]  /*01f0*/  @P0 BRA P1, `(.L_x_34) ;  /* 0x0000000000100947 */ /* 0x000fea0000800000 */
[----:B------:R-:W-:-:S07]  /*0200*/  MOV R6, 0x220 ;  /* 0x0000022000067802 */ /* 0x000fce0000000f00 */
[----:B------:R-:W-:Y:S05]  /*0210*/  CALL.REL.NOINC `($__internal_3_$__cuda_sm20_div_rn_f64_full) ;  /* 0x0000000400d07944 */ /* 0x000fea0003c00000 */
[----:B------:R-:W-:Y:S01]  /*0220*/  MOV R2, R8 ;  /* 0x0000000800027202 */ /* 0x000fe20000000f00 */
[----:B------:R-:W-:-:S07]  /*0230*/  IMAD.MOV.U32 R3, RZ, RZ, R9 ;  /* 0x000000ffff037224 */ /* 0x000fce00078e0009 */
.L_x_34:
[----:B------:R-:W-:Y:S05]  /*0240*/  BSYNC.RECONVERGENT B0 ;  /* 0x0000000000007941 */ /* 0x000fea0003800200 */
.L_x_33:
[----:B------:R-:W0:Y:S02]  /*0250*/  LDC.64 R16, c[0x0][0x390] ;  /* 0x0000e400ff107b82 */ /* 0x000e240000000a00 */
[----:B0-----:R-:W-:-:S05]  /*0260*/  IMAD.WIDE.U32 R16, R4, 0x8, R16 ;  /* 0x0000000804107825 */ /* 0x001fca00078e0010 */
[----:B------:R-:W2:Y:S04]  /*0270*/  LDG.E.64 R14, desc[UR4][R16.64+0x290] ;  /* 0x00029004100e7981 */ /* 0x000ea8000c1e1b00 */
[----:B------:R-:W2:Y:S01]  /*0280*/  LDG.E.64 R12, desc[UR4][R16.64] ;  /* 0x00000004100c7981 */ /* 0x000ea2000c1e1b00 */
[----:B------:R-:W0:Y:S01]  /*0290*/  MUFU.RCP64H R9, 0.099999964237213134766 ;  /* 0x3fb9999900097908 */ /* 0x000e220000001800 */
[----:B------:R-:W-:Y:S01]  /*02a0*/  IMAD.MOV.U32 R6, RZ, RZ, -0x66666666 ;  /* 0x9999999aff067424 */ /* 0x000fe200078e00ff */
[----:B------:R-:W-:Y:S01]  /*02b0*/  BSSY.RECONVERGENT B0, `(.L_x_35) ;  /* 0x0000014000007945 */ /* 0x000fe20003800200 */
[----:B------:R-:W-:Y:S02]  /*02c0*/  IMAD.MOV.U32 R7, RZ, RZ, 0x3fb99999 ;  /* 0x3fb99999ff077424 */ /* 0x000fe400078e00ff */
        /* <DEDUP_REMOVED lines=12> */
[----:B------:R-:W-:-:S13]  /*0390*/  FSETP.GT.AND P0, PT, |R10|, 1.469367938527859385e-39, PT ;  /* 0x001000000a00780b */ /* 0x000fda0003f04200 */
[----:B------:R-:W-:Y:S05]  /*03a0*/  @P0 BRA P1, `(.L_x_36) ;  /* 0x0000000000100947 */ /* 0x000fea0000800000 */
[----:B------:R-:W-:-:S07]  /*03b0*/  MOV R6, 0x3d0 ;  /* 0x000003d000067802 */ /* 0x000fce0000000f00 */
[----:B------:R-:W-:Y:S05]  /*03c0*/  CALL.REL.NOINC `($__internal_3_$__cuda_sm20_div_rn_f64_full) ;  /* 0x0000000400647944 */ /* 0x000fea0003c00000 */
[----:B------:R-:W-:Y:S01]  /*03d0*/  IMAD.MOV.U32 R6, RZ, RZ, R8 ;  /* 0x000000ffff067224 */ /* 0x000fe200078e0008 */
[----:B------:R-:W-:-:S07]  /*03e0*/  MOV R7, R9 ;  /* 0x0000000900077202 */ /* 0x000fce0000000f00 */
.L_x_36:
[----:B------:R-:W-:Y:S05]  /*03f0*/  BSYNC.RECONVERGENT B0 ;  /* 0x0000000000007941 */ /* 0x000fea0003800200 */
.L_x_35:
[----:B------:R-:W2:Y:S04]  /*0400*/  LDG.E.64 R10, desc[UR4][R18.64+0x290] ;  /* 0x00029004120a7981 */ /* 0x000ea8000c1e1b00 */
[----:B------:R-:W2:Y:S01]  /*0410*/  LDG.E.64 R20, desc[UR4][R18.64] ;  /* 0x0000000412147981 */ /* 0x000ea2000c1e1b00 */
[----:B------:R-:W0:Y:S01]  /*0420*/  MUFU.RCP64H R23, 0.099999964237213134766 ;  /* 0x3fb9999900177908 */ /* 0x000e220000001800 */
[----:B------:R-:W-:Y:S01]  /*0430*/  IMAD.MOV.U32 R8, RZ, RZ, -0x66666666 ;  /* 0x9999999aff087424 */ /* 0x000fe200078e00ff */
[----:B------:R-:W-:Y:S01]  /*0440*/  DADD R6, R6, R2 ;  /* 0x0000000006067229 */ /* 0x000fe20000000002 */
[----:B------:R-:W-:Y:S01]  /*0450*/  IMAD.MOV.U32 R9, RZ, RZ, 0x3fb99999 ;  /* 0x3fb99999ff097424 */ /* 0x000fe200078e00ff */
[----:B------:R-:W-:Y:S01]  /*0460*/  DMUL R2, R2, R2 ;  /* 0x0000000202027228 */ /* 0x000fe20000000000 */
[----:B------:R-:W-:Y:S01]  /*0470*/  IMAD.MOV.U32 R22, RZ, RZ, 0x1 ;  /* 0x00000001ff167424 */ /* 0x000fe200078e00ff */
[----:B------:R-:W-:Y:S06]  /*0480*/  BSSY.RECONVERGENT B0, `(.L_x_37) ;  /* 0x0000013000007945 */ /* 0x000fec0003800200 */
[----:B------:R-:W-:-:S02]  /*0490*/  DFMA R2, R6, 100, -R2 ;  /* 0x405900000602782b */ /* 0x000fc40000000802 */
        /* <DEDUP_REMOVED lines=13> */
[----:B------:R-:W-:Y:S01]  /*0570*/  IMAD.MOV.U32 R8, RZ, RZ, R10 ;  /* 0x000000ffff087224 */ /* 0x000fe200078e000a */
[----:B------:R-:W-:Y:S01]  /*0580*/  MOV R6, 0x5b0 ;  /* 0x000005b000067802 */ /* 0x000fe20000000f00 */
[----:B------:R-:W-:-:S07]  /*0590*/  IMAD.MOV.U32 R9, RZ, RZ, R11 ;  /* 0x000000ffff097224 */ /* 0x000fce00078e000b */
[----:B------:R-:W-:Y:S05]  /*05a0*/  CALL.REL.NOINC `($__internal_3_$__cuda_sm20_div_rn_f64_full) ;  /* 0x0000000000ec7944 */ /* 0x000fea0003c00000 */
.L_x_38:
[----:B------:R-:W-:Y:S05]  /*05b0*/  BSYNC.RECONVERGENT B0 ;  /* 0x0000000000007941 */ /* 0x000fea0003800200 */
.L_x_37:
[----:B------:R-:W0:Y:S01]  /*05c0*/  LDC.64 R10, c[0x0][0x390] ;  /* 0x0000e400ff0a7b82 */ /* 0x000e220000000a00 */
[----:B------:R-:W2:Y:S01]  /*05d0*/  LDG.E.64 R16, desc[UR4][R16.64+0x150] ;  /* 0x0001500410107981 */ /* 0x000ea2000c1e1b00 */
[----:B0-----:R-:W-:-:S06]  /*05e0*/  IMAD.WIDE R10, R5, 0x8, R10 ;  /* 0x00000008050a7825 */ /* 0x001fcc00078e020a */
[----:B------:R-:W2:Y:S01]  /*05f0*/  LDG.E.64 R10, desc[UR4][R10.64] ;  /* 0x000000040a0a7981 */ /* 0x000ea2000c1e1b00 */
[----:B------:R-:W0:Y:S01]  /*0600*/  MUFU.RCP64H R19, 0.099999964237213134766 ;  /* 0x3fb9999900137908 */ /* 0x000e220000001800 */
[----:B------:R-:W-:Y:S01]  /*0610*/  MOV R6, 0x9999999a ;  /* 0x9999999a00067802 */ /* 0x000fe20000000f00 */
[----:B------:R-:W-:Y:S02]  /*0620*/  IMAD.MOV.U32 R7, RZ, RZ, 0x3fb99999 ;  /* 0x3fb99999ff077424 */ /* 0x000fe400078e00ff */
[----:B------:R-:W-:-:S06]  /*0630*/  IMAD.MOV.U32 R18, RZ, RZ, 0x1 ;  /* 0x00000001ff127424 */ /* 0x000fcc00078e00ff */
[----:B0-----:R-:W-:-:S08]  /*0640*/  DFMA R20, R18, -R6, 1 ;  /* 0x3ff000001214742b */ /* 0x001fd00000000806 */
[----:B------:R-:W-:-:S08]  /*0650*/  DFMA R20, R20, R20, R20 ;  /* 0x000000141414722b */ /* 0x000fd00000000014 */
[----:B------:R-:W-:-:S08]  /*0660*/  DFMA R20, R18, R20, R18 ;  /* 0x000000141214722b */ /* 0x000fd00000000012 */
[----:B------:R-:W-:-:S08]  /*0670*/  DFMA R22, R20, -R6, 1 ;  /* 0x3ff000001416742b */ /* 0x000fd00000000806 */
[----:B------:R-:W-:Y:S01]  /*0680*/  DFMA R22, R20, R22, R20 ;  /* 0x000000161416722b */ /* 0x000fe20000000014 */
[----:B------:R-:W-:Y:S01]  /*0690*/  BSSY.RECONVERGENT B0, `(.L_x_39) ;  /* 0x000000e000007945 */ /* 0x000fe20003800200 */
[----:B--2---:R-:W-:-:S08]  /*06a0*/  DADD R18, R16, -R10 ;  /* 0x0000000010127229 */ /* 0x004fd0000000080a */
[----:B------:R-:W-:-:S08]  /*06b0*/  DMUL R8, R18, R8 ;  /* 0x0000000812087228 */ /* 0x000fd00000000000 */
[----:B------:R-:W-:-:S08]  /*06c0*/  DMUL R10, R22, R8 ;  /* 0x00000008160a7228 */ /* 0x000fd00000000000 */
[----:B------:R-:W-:-:S08]  /*06d0*/  DFMA R6, R10, -R6, R8 ;  /* 0x800000060a06722b */ /* 0x000fd00000000008 */
[----:B------:R-:W-:Y:S01]  /*06e0*/  DFMA R6, R22, R6, R10 ;  /* 0x000000061606722b */ /* 0x000fe2000000000a */
[----:B------:R-:W-:-:S09]  /*06f0*/  FSETP.GEU.AND P1, PT, |R9|, 6.5827683646048100446e-37, PT ;  /* 0x036000000900780b */ /* 0x000fd20003f2e200 */
[----:B------:R-:W-:-:S05]  /*0700*/  FFMA R5, RZ, 1.4499999284744262695, R7 ;  /* 0x3fb99999ff057823 */ /* 0x000fca0000000007 */
[----:B------:R-:W-:-:S13]  /*0710*/  FSETP.GT.AND P0, PT, |R5|, 1.469367938527859385e-39, PT ;  /* 0x001000000500780b */ /* 0x000fda0003f04200 */
[----:B------:R-:W-:Y:S05]  /*0720*/  @P0 BRA P1, `(.L_x_40) ;  /* 0x0000000000100947 */ /* 0x000fea0000800000 */
[----:B------:R-:W-:-:S07]  /*0730*/  MOV R6, 0x750 ;  /* 0x0000075000067802 */ /* 0x000fce0000000f00 */
[----:B------:R-:W-:Y:S05]  /*0740*/  CALL.REL.NOINC `($__internal_3_$__cuda_sm20_div_rn_f64_full) ;  /* 0x0000000000847944 */ /* 0x000fea0003c00000 */
[----:B------:R-:W-:Y:S02]  /*0750*/  IMAD.MOV.U32 R6, RZ, RZ, R8 ;  /* 0x000000ffff067224 */ /* 0x000fe400078e0008 */
[----:B------:R-:W-:-:S07]  /*0760*/  IMAD.MOV.U32 R7, RZ, RZ, R9 ;  /* 0x000000ffff077224 */ /* 0x000fce00078e0009 */
.L_x_40:
[----:B------:R-:W-:Y:S05]  /*0770*/  BSYNC.RECONVERGENT B0 ;  /* 0x0000000000007941 */ /* 0x000fea0003800200 */
.L_x_39:
[----:B------:R-:W0:Y:S01]  /*0780*/  MUFU.RCP64H R9, 0.099999964237213134766 ;  /* 0x3fb9999900097908 */ /* 0x000e220000001800 */
[----:B------:R-:W-:Y:S01]  /*0790*/  IMAD.MOV.U32 R10, RZ, RZ, -0x66666666 ;  /* 0x9999999aff0a7424 */ /* 0x000fe200078e00ff */
[----:B------:R-:W-:Y:S01]  /*07a0*/  MOV R11, 0x3fb99999 ;  /* 0x3fb99999000b7802 */ /* 0x000fe20000000f00 */
[----:B------:R-:W-:Y:S01]  /*07b0*/  IMAD.MOV.U32 R8, RZ, RZ, 0x1 ;  /* 0x00000001ff087424 */ /* 0x000fe200078e00ff */
[----:B------:R-:W-:Y:S01]  /*07c0*/  FSETP.GEU.AND P1, PT, |R13|, 6.5827683646048100446e-37, PT ;  /* 0x036000000d00780b */ /* 0x000fe20003f2e200 */
[----:B------:R-:W-:Y:S01]  /*07d0*/  DADD R6, R6, R6 ;  /* 0x0000000006067229 */ /* 0x000fe20000000006 */
[----:B------:R-:W-:Y:S07]  /*07e0*/  BSSY.RECONVERGENT B0, `(.L_x_41) ;  /* 0x0000011000007945 */ /* 0x000fee0003800200 */
[----:B------:R-:W-:-:S02]  /*07f0*/  DADD R2, R2, -R6 ;  /* 0x0000000002027229 */ /* 0x000fc40000000806 */
[----:B0-----:R-:W-:-:S08]  /*0800*/  DFMA R16, R8, -R10, 1 ;  /* 0x3ff000000810742b */ /* 0x001fd0000000080a */
[----:B------:R-:W-:-:S08]  /*0810*/  DFMA R16, R16, R16, R16 ;  /* 0x000000101010722b */ /* 0x000fd00000000010 */
[----:B------:R-:W-:-:S08]  /*0820*/  DFMA R16, R8, R16, R8 ;  /* 0x000000100810722b */ /* 0x000fd00000000008 */
[----:B------:R-:W-:-:S08]  /*0830*/  DFMA R8, R16, -R10, 1 ;  /* 0x3ff000001008742b */ /* 0x000fd0000000080a */
[----:B------:R-:W-:-:S08]  /*0840*/  DFMA R16, R16, R8, R16 ;  /* 0x000000081010722b */ /* 0x000fd00000000010 */
[----:B------:R-:W-:-:S08]  /*0850*/  DMUL R8, R16, R12 ;  /* 0x0000000c10087228 */ /* 0x000fd00000000000 */
        /* <DEDUP_REMOVED lines=9> */
.L_x_42:
[----:B------:R-:W-:Y:S05]  /*08f0*/  BSYNC.RECONVERGENT B0 ;  /* 0x0000000000007941 */ /* 0x000fea0003800200 */
.L_x_41:
[----:B------:R-:W0:Y:S01]  /*0900*/  LDC.64 R6, c[0x0][0x380] ;  /* 0x0000e000ff067b82 */ /* 0x000e220000000a00 */
[----:B------:R-:W-:-:S08]  /*0910*/  DADD R8, R14, -R8 ;  /* 0x000000000e087229 */ /* 0x000fd00000000808 */
[----:B------:R-:W-:Y:S01]  /*0920*/  DFMA R2, -R8, R8, R2 ;  /* 0x000000080802722b */ /* 0x000fe20000000102 */
[----:B0-----:R-:W-:-:S06]  /*0930*/  IMAD.WIDE.U32 R4, R4, 0x8, R6 ;  /* 0x0000000804047825 */ /* 0x001fcc00078e0006 */
[----:B------:R-:W-:Y:S01]  /*0940*/  STG.E.64 desc[UR4][R4.64+0x148], R2 ;  /* 0x0001480204007986 */ /* 0x000fe2000c101b04 */
[----:B------:R-:W-:Y:S05]  /*0950*/  EXIT ;  /* 0x000000000000794d */ /* 0x000fea0003800000 */
        .weak           $__internal_3_$__cuda_sm20_div_rn_f64_full
        .type           $__internal_3_$__cuda_sm20_div_rn_f64_full,@function
        .size           $__internal_3_$__cuda_sm20_div_rn_f64_full,(.L_x_52 - $__internal_3_$__cuda_sm20_div_rn_f64_full)
$__internal_3_$__cuda_sm20_div_rn_f64_full:
[----:B------:R-:W-:Y:S01]  /*0960*/  IMAD.MOV.U32 R11, RZ, RZ, R9 ;  /* 0x000000ffff0b7224 */ /* 0x000fe200078e0009 */
[C---:B------:R-:W-:Y:S01]  /*0970*/  FSETP.GEU.AND P0, PT, |R0|.reuse, 1.469367938527859385e-39, PT ;  /* 0x001000000000780b */ /* 0x040fe20003f0e200 */
[----:B------:R-:W-:Y:S01]  /*0980*/  IMAD.MOV.U32 R21, RZ, RZ, R0 ;  /* 0x000000ffff157224 */ /* 0x000fe200078e0000 */
[----:B------:R-:W-:Y:S01]  /*0990*/  LOP3.LUT R7, R0, 0x800fffff, RZ, 0xc0, !PT ;  /* 0x800fffff00077812 */ /* 0x000fe200078ec0ff */
[----:B------:R-:W-:Y:S01]  /*09a0*/  IMAD.MOV.U32 R10, RZ, RZ, R8 ;  /* 0x000000ffff0a7224 */ /* 0x000fe200078e0008 */
[----:B------:R-:W-:Y:S01]  /*09b0*/  FSETP.GEU.AND P2, PT, |R11|, 1.469367938527859385e-39, PT ;  /* 0x001000000b00780b */ /* 0x000fe20003f4e200 */
[----:B------:R-:W-:Y:S01]  /*09c0*/  IMAD.U32 R8, RZ, RZ, UR6 ;  /* 0x00000006ff087e24 */ /* 0x000fe2000f8e00ff */
[----:B------:R-:W-:Y:S01]  /*09d0*/  MOV R20, UR6 ;  /* 0x0000000600147c02 */ /* 0x000fe20008000f00 */
[----:B------:R-:W-:Y:S01]  /*09e0*/  IMAD.MOV.U32 R26, RZ, RZ, 0x1ca00000 ;  /* 0x1ca00000ff1a7424 */ /* 0x000fe200078e00ff */
[----:B------:R-:W-:Y:S01]  /*09f0*/  LOP3.LUT R9, R7, 0x3ff00000, RZ, 0xfc, !PT ;  /* 0x3ff0000007097812 */ /* 0x000fe200078efcff */
[----:B------:R-:W-:Y:S01]  /*0a00*/  BSSY.RECONVERGENT B1, `(.L_x_43) ;  /* 0x0000053000017945 */ /* 0x000fe20003800200 */
[----:B------:R-:W-:-:S02]  /*0a10*/  LOP3.LUT R7, R11, 0x7ff00000, RZ, 0xc0, !PT ;  /* 0x7ff000000b077812 */ /* 0x000fc400078ec0ff */
[----:B------:R-:W-:Y:S01]  /*0a20*/  LOP3.LUT R28, R0, 0x7ff00000, RZ, 0xc0, !PT ;  /* 0x7ff00000001c7812 */ /* 0x000fe200078ec0ff */
[----:B------:R-:W-:Y:S02]  /*0a30*/  @!P0 DMUL R8, R20, 8.98846567431157953865e+307 ;  /* 0x7fe0000014088828 */ /* 0x000fe40000000000 */
[----:B------:R-:W-:Y:S01]  /*0a40*/  IMAD.MOV.U32 R27, RZ, RZ, R7 ;  /* 0x000000ffff1b7224 */ /* 0x000fe200078e0007 */
[----:B------:R-:W-:Y:S01]  /*0a50*/  ISETP.GE.U32.AND P1, PT, R7, R28, PT ;  /* 0x0000001c0700720c */ /* 0x000fe20003f26070 */
[----:B------:R-:W-:Y:S01]  /*0a60*/  @!P2 IMAD.MOV.U32 R24, RZ, RZ, RZ ;  /* 0x000000ffff18a224 */ /* 0x000fe200078e00ff */
[----:B------:R-:W-:Y:S01]  /*0a70*/  @!P2 LOP3.LUT R22, R21, 0x7ff00000, RZ, 0xc0, !PT ;  /* 0x7ff000001516a812 */ /* 0x000fe200078ec0ff */
[----:B------:R-:W0:Y:S01]  /*0a80*/  MUFU.RCP64H R23, R9 ;  /* 0x0000000900177308 */ /* 0x000e220000001800 */
[----:B------:R-:W-:Y:S02]  /*0a90*/  SEL R21, R26, 0x63400000, !P1 ;  /* 0x634000001a157807 */ /* 0x000fe40004800000 */
[----:B------:R-:W-:-:S02]  /*0aa0*/  @!P2 ISETP.GE.U32.AND P3, PT, R7, R22, PT ;  /* 0x000000160700a20c */ /* 0x000fc40003f66070 */
[--C-:B------:R-:W-:Y:S02]  /*0ab0*/  LOP3.LUT R21, R21, 0x800fffff, R11.reuse, 0xf8, !PT ;  /* 0x800fffff15157812 */ /* 0x100fe400078ef80b */
[----:B------:R-:W-:Y:S02]  /*0ac0*/  @!P2 SEL R25, R26, 0x63400000, !P3 ;  /* 0x634000001a19a807 */ /* 0x000fe40005800000 */
[----:B------:R-:W-:Y:S02]  /*0ad0*/  MOV R22, 0x1 ;  /* 0x0000000100167802 */ /* 0x000fe40000000f00 */
[----:B------:R-:W-:Y:S02]  /*0ae0*/  @!P2 LOP3.LUT R20, R25, 0x80000000, R11, 0xf8, !PT ;  /* 0x800000001914a812 */ /* 0x000fe400078ef80b */
[----:B------:R-:W-:Y:S02]  /*0af0*/  @!P0 LOP3.LUT R28, R9, 0x7ff00000, RZ, 0xc0, !PT ;  /* 0x7ff00000091c8812 */ /* 0x000fe400078ec0ff */
[----:B------:R-:W-:Y:S01]  /*0b00*/  @!P2 LOP3.LUT R25, R20, 0x100000, RZ, 0xfc, !PT ;  /* 0x001000001419a812 */ /* 0x000fe200078efcff */
[----:B------:R-:W-:-:S06]  /*0b10*/  IMAD.MOV.U32 R20, RZ, RZ, R10 ;  /* 0x000000ffff147224 */ /* 0x000fcc00078e000a */
[----:B------:R-:W-:Y:S02]  /*0b20*/  @!P2 DFMA R20, R20, 2, -R24 ;  /* 0x400000001414a82b */ /* 0x000fe40000000818 */
[----:B0-----:R-:W-:-:S08]  /*0b30*/  DFMA R24, R22, -R8, 1 ;  /* 0x3ff000001618742b */ /* 0x001fd00000000808 */
[----:B------:R-:W-:Y:S01]  /*0b40*/  DFMA R24, R24, R24, R24 ;  /* 0x000000181818722b */ /* 0x000fe20000000018 */
[----:B------:R-:W-:-:S07]  /*0b50*/  @!P2 LOP3.LUT R27, R21, 0x7ff00000, RZ, 0xc0, !PT ;  /* 0x7ff00000151ba812 */ /* 0x000fce00078ec0ff */
[----:B------:R-:W-:-:S08]  /*0b60*/  DFMA R22, R22, R24, R22 ;  /* 0x000000181616722b */ /* 0x000fd00000000016 */
[----:B------:R-:W-:-:S08]  /*0b70*/  DFMA R30, R22, -R8, 1 ;  /* 0x3ff00000161e742b */ /* 0x000fd00000000808 */
[----:B------:R-:W-:-:S08]  /*0b80*/  DFMA R30, R22, R30, R22 ;  /* 0x0000001e161e722b */ /* 0x000fd00000000016 */
[----:B------:R-:W-:-:S08]  /*0b90*/  DMUL R24, R30, R20 ;  /* 0x000000141e187228 */ /* 0x000fd00000000000 */
[----:B------:R-:W-:-:S08]  /*0ba0*/  DFMA R22, R24, -R8, R20 ;  /* 0x800000081816722b */ /* 0x000fd00000000014 */
[----:B------:R-:W-:Y:S01]  /*0bb0*/  DFMA R22, R30, R22, R24 ;  /* 0x000000161e16722b */ /* 0x000fe20000000018 */
[----:B------:R-:W-:Y:S02]  /*0bc0*/  VIADD R24, R27, 0xffffffff ;  /* 0xffffffff1b187836 */ /* 0x000fe40000000000 */
[----:B------:R-:W-:-:S03]  /*0bd0*/  IMAD.MOV.U32 R25, RZ, RZ, R0 ;  /* 0x000000ffff197224 */ /* 0x000fc600078e0000 */
[----:B------:R-:W-:Y:S01]  /*0be0*/  ISETP.GT.U32.AND P0, PT, R24, 0x7feffffe, PT ;  /* 0x7feffffe1800780c */ /* 0x000fe20003f04070 */
[----:B------:R-:W-:-:S05]  /*0bf0*/  VIADD R24, R28, 0xffffffff ;  /* 0xffffffff1c187836 */ /* 0x000fca0000000000 */
[----:B------:R-:W-:Y:S01]  /*0c00*/  ISETP.GT.U32.OR P0, PT, R24, 0x7feffffe, P0 ;  /* 0x7feffffe1800780c */ /* 0x000fe20000704470 */
[----:B------:R-:W-:-:S12]  /*0c10*/  IMAD.U32 R24, RZ, RZ, UR6 ;  /* 0x00000006ff187e24 */ /* 0x000fd8000f8e00ff */
[----:B------:R-:W-:Y:S05]  /*0c20*/  @P0 BRA `(.L_x_44) ;  /* 0x00000000006c0947 */ /* 0x000fea0003800000 */
[----:B------:R-:W-:-:S04]  /*0c30*/  LOP3.LUT R10, R25, 0x7ff00000, RZ, 0xc0, !PT ;  /* 0x7ff00000190a7812 */ /* 0x000fc800078ec0ff */
[CC--:B------:R-:W-:Y:S02]  /*0c40*/  ISETP.GE.U32.AND P0, PT, R7.reuse, R10.reuse, PT ;  /* 0x0000000a0700720c */ /* 0x0c0fe40003f06070 */
[----:B------:R-:W-:Y:S01]  /*0c50*/  VIADDMNMX R7, R7, -R10, 0xb9600000, !PT ;  /* 0xb960000007077446 */ /* 0x000fe2000780090a */
[----:B------:R-:W-:Y:S01]  /*0c60*/  IMAD.MOV.U32 R10, RZ, RZ, RZ ;  /* 0x000000ffff0a7224 */ /* 0x000fe200078e00ff */
[----:B------:R-:W-:Y:S02]  /*0c70*/  SEL R26, R26, 0x63400000, !P0 ;  /* 0x634000001a1a7807 */ /* 0x000fe40004000000 */
[----:B------:R-:W-:-:S04]  /*0c80*/  VIMNMX R7, PT, PT, R7, 0x46a00000, PT ;  /* 0x46a0000007077848 */ /* 0x000fc80003fe0100 */
[----:B------:R-:W-:-:S05]  /*0c90*/  IADD3 R7, PT, PT, -R26, R7, RZ ;  /* 0x000000071a077210 */ /* 0x000fca0007ffe1ff */
[----:B------:R-:W-:-:S06]  /*0ca0*/  VIADD R11, R7, 0x7fe00000 ;  /* 0x7fe00000070b7836 */ /* 0x000fcc0000000000 */
[----:B------:R-:W-:-:S10]  /*0cb0*/  DMUL R30, R22, R10 ;  /* 0x0000000a161e7228 */ /* 0x000fd40000000000 */
[----:B------:R-:W-:-:S13]  /*0cc0*/  FSETP.GTU.AND P0, PT, |R31|, 1.469367938527859385e-39, PT ;  /* 0x001000001f00780b */ /* 0x000fda0003f0c200 */
[----:B------:R-:W-:Y:S05]  /*0cd0*/  @P0 BRA `(.L_x_45) ;  /* 0x0000000000940947 */ /* 0x000fea0003800000 */
[----:B------:R-:W-:Y:S01]  /*0ce0*/  DFMA R8, R22, -R8, R20 ;  /* 0x800000081608722b */ /* 0x000fe20000000014 */
[----:B------:R-:W-:-:S09]  /*0cf0*/  IMAD.MOV.U32 R20, RZ, RZ, RZ ;  /* 0x000000ffff147224 */ /* 0x000fd200078e00ff */
[C---:B------:R-:W-:Y:S02]  /*0d00*/  FSETP.NEU.AND P0, PT, R9.reuse, RZ, PT ;  /* 0x000000ff0900720b */ /* 0x040fe40003f0d000 */
[----:B------:R-:W-:-:S04]  /*0d10*/  LOP3.LUT R8, R9, 0x80000000, R25, 0x48, !PT ;  /* 0x8000000009087812 */ /* 0x000fc800078e4819 */
[----:B------:R-:W-:-:S07]  /*0d20*/  LOP3.LUT R21, R8, R11, RZ, 0xfc, !PT ;  /* 0x0000000b08157212 */ /* 0x000fce00078efcff */
[----:B------:R-:W-:Y:S05]  /*0d30*/  @!P0 BRA `(.L_x_45) ;  /* 0x00000000007c8947 */ /* 0x000fea0003800000 */
[----:B------:R-:W-:Y:S01]  /*0d40*/  IMAD.MOV R11, RZ, RZ, -R7 ;  /* 0x000000ffff0b7224 */ /* 0x000fe200078e0a07 */
[----:B------:R-:W-:Y:S01]  /*0d50*/  DMUL.RP R20, R22, R20 ;  /* 0x0000001416147228 */ /* 0x000fe20000008000 */
[----:B------:R-:W-:Y:S01]  /*0d60*/  IMAD.MOV.U32 R10, RZ, RZ, RZ ;  /* 0x000000ffff0a7224 */ /* 0x000fe200078e00ff */
[----:B------:R-:W-:-:S05]  /*0d70*/  IADD3 R7, PT, PT, -R7, -0x43300000, RZ ;  /* 0xbcd0000007077810 */ /* 0x000fca0007ffe1ff */
[----:B------:R-:W-:-:S10]  /*0d80*/  DFMA R10, R30, -R10, R22 ;  /* 0x8000000a1e0a722b */ /* 0x000fd40000000016 */
[----:B------:R-:W-:Y:S02]  /*0d90*/  FSETP.NEU.AND P0, PT, |R11|, R7, PT ;  /* 0x000000070b00720b */ /* 0x000fe40003f0d200 */
[----:B------:R-:W-:Y:S02]  /*0da0*/  LOP3.LUT R7, R21, R8, RZ, 0x3c, !PT ;  /* 0x0000000815077212 */ /* 0x000fe400078e3cff */
[----:B------:R-:W-:Y:S02]  /*0db0*/  FSEL R30, R20, R30, !P0 ;  /* 0x0000001e141e7208 */ /* 0x000fe40004000000 */
[----:B------:R-:W-:Y:S01]  /*0dc0*/  FSEL R31, R7, R31, !P0 ;  /* 0x0000001f071f7208 */ /* 0x000fe20004000000 */
[----:B------:R-:W-:Y:S06]  /*0dd0*/  BRA `(.L_x_45) ;  /* 0x0000000000547947 */ /* 0x000fec0003800000 */
.L_x_44:
[----:B------:R-:W-:-:S14]  /*0de0*/  DSETP.NAN.AND P0, PT, R10, R10, PT ;  /* 0x0000000a0a00722a */ /* 0x000fdc0003f08000 */
[----:B------:R-:W-:Y:S05]  /*0df0*/  @P0 BRA `(.L_x_46) ;  /* 0x0000000000440947 */ /* 0x000fea0003800000 */
[----:B------:R-:W-:-:S14]  /*0e00*/  DSETP.NAN.AND P0, PT, R24, R24, PT ;  /* 0x000000181800722a */ /* 0x000fdc0003f08000 */
[----:B------:R-:W-:Y:S05]  /*0e10*/  @P0 BRA `(.L_x_47) ;  /* 0x0000000000300947 */ /* 0x000fea0003800000 */
[----:B------:R-:W-:Y:S01]  /*0e20*/  ISETP.NE.AND P0, PT, R27, R28, PT ;  /* 0x0000001c1b00720c */ /* 0x000fe20003f05270 */
[----:B------:R-:W-:Y:S01]  /*0e30*/  IMAD.MOV.U32 R31, RZ, RZ, -0x80000 ;  /* 0xfff80000ff1f7424 */ /* 0x000fe200078e00ff */
[----:B------:R-:W-:-:S11]  /*0e40*/  MOV R30, 0x0 ;  /* 0x00000000001e7802 */ /* 0x000fd60000000f00 */
[----:B------:R-:W-:Y:S05]  /*0e50*/  @!P0 BRA `(.L_x_45) ;  /* 0x0000000000348947 */ /* 0x000fea0003800000 */
[----:B------:R-:W-:Y:S02]  /*0e60*/  ISETP.NE.AND P0, PT, R27, 0x7ff00000, PT ;  /* 0x7ff000001b00780c */ /* 0x000fe40003f05270 */
[----:B------:R-:W-:Y:S02]  /*0e70*/  LOP3.LUT R31, R11, 0x80000000, R25, 0x48, !PT ;  /* 0x800000000b1f7812 */ /* 0x000fe400078e4819 */
[----:B------:R-:W-:-:S13]  /*0e80*/  ISETP.EQ.OR P0, PT, R28, RZ, !P0 ;  /* 0x000000ff1c00720c */ /* 0x000fda0004702670 */
[----:B------:R-:W-:Y:S01]  /*0e90*/  @P0 LOP3.LUT R7, R31, 0x7ff00000, RZ, 0xfc, !PT ;  /* 0x7ff000001f070812 */ /* 0x000fe200078efcff */
[----:B------:R-:W-:Y:S02]  /*0ea0*/  @!P0 IMAD.MOV.U32 R30, RZ, RZ, RZ ;  /* 0x000000ffff1e8224 */ /* 0x000fe400078e00ff */
[----:B------:R-:W-:Y:S02]  /*0eb0*/  @P0 IMAD.MOV.U32 R30, RZ, RZ, RZ ;  /* 0x000000ffff1e0224 */ /* 0x000fe400078e00ff */
[----:B------:R-:W-:Y:S01]  /*0ec0*/  @P0 IMAD.MOV.U32 R31, RZ, RZ, R7 ;  /* 0x000000ffff1f0224 */ /* 0x000fe200078e0007 */
[----:B------:R-:W-:Y:S06]  /*0ed0*/  BRA `(.L_x_45) ;  /* 0x0000000000147947 */ /* 0x000fec0003800000 */
.L_x_47:
[----:B------:R-:W-:Y:S01]  /*0ee0*/  LOP3.LUT R31, R25, 0x80000, RZ, 0xfc, !PT ;  /* 0x00080000191f7812 */ /* 0x000fe200078efcff */
[----:B------:R-:W-:Y:S01]  /*0ef0*/  IMAD.MOV.U32 R30, RZ, RZ, R24 ;  /* 0x000000ffff1e7224 */ /* 0x000fe200078e0018 */
[----:B------:R-:W-:Y:S06]  /*0f00*/  BRA `(.L_x_45) ;  /* 0x0000000000087947 */ /* 0x000fec0003800000 */
.L_x_46:
[----:B------:R-:W-:Y:S02]  /*0f10*/  LOP3.LUT R31, R11, 0x80000, RZ, 0xfc, !PT ;  /* 0x000800000b1f7812 */ /* 0x000fe400078efcff */
[----:B------:R-:W-:-:S07]  /*0f20*/  MOV R30, R10 ;  /* 0x0000000a001e7202 */ /* 0x000fce0000000f00 */
.L_x_45:
[----:B------:R-:W-:Y:S05]  /*0f30*/  BSYNC.RECONVERGENT B1 ;  /* 0x0000000000017941 */ /* 0x000fea0003800200 */
.L_x_43:
[----:B------:R-:W-:Y:S02]  /*0f40*/  IMAD.MOV.U32 R7, RZ, RZ, 0x0 ;  /* 0x00000000ff077424 */ /* 0x000fe400078e00ff */
[----:B------:R-:W-:Y:S02]  /*0f50*/  IMAD.MOV.U32 R8, RZ, RZ, R30 ;  /* 0x000000ffff087224 */ /* 0x000fe400078e001e */
[----:B------:R-:W-:Y:S01]  /*0f60*/  IMAD.MOV.U32 R9, RZ, RZ, R31 ;  /* 0x000000ffff097224 */ /* 0x000fe200078e001f */
[----:B------:R-:W-:Y:S06]  /*0f70*/  RET.REL.NODEC R6 `(_Z6calc_bPdS_S_) ;  /* 0xfffffff006207950 */ /* 0x000fec0003c3ffff */
.L_x_48:
        /* <DEDUP_REMOVED lines=16> */
.L_x_52:


//--------------------- .nv.shared.reserved.0     --------------------------
	.section	.nv.shared.reserved.0,"aw",@nobits
	.weak		__nv_reservedSMEM_offset_0_alias
	.size		__nv_reservedSMEM_offset_0_alias, 0, 64
	.other		__nv_reservedSMEM_offset_0_alias,@"STO_CUDA_RESERVED_SHARED STV_DEFAULT"
__nv_reservedSMEM_offset_0_alias:
	.zero		0
	.zero		64


//--------------------- .nv.constant0._Z8v_all_m1Pd --------------------------
	.section	.nv.constant0._Z8v_all_m1Pd,"a",@progbits
	.sectionflags	@""
	.align	4
.nv.constant0._Z8v_all_m1Pd:
	.zero		904


//--------------------- .nv.constant0._Z7v_all_0Pd --------------------------
	.section	.nv.constant0._Z7v_all_0Pd,"a",@progbits
	.sectionflags	@""
	.align	4
.nv.constant0._Z7v_all_0Pd:
	.zero		904


//--------------------- .nv.constant0._Z8v_m1_allPd --------------------------
	.section	.nv.constant0._Z8v_m1_allPd,"a",@progbits
	.sectionflags	@""
	.align	4
.nv.constant0._Z8v_m1_allPd:
	.zero		904


//--------------------- .nv.constant0._Z7v_0_allPd --------------------------
	.section	.nv.constant0._Z7v_0_allPd,"a",@progbits
	.sectionflags	@""
	.align	4
.nv.constant0._Z7v_0_allPd:
	.zero		904


//--------------------- .nv.constant0._Z8u_m1_allPd --------------------------
	.section	.nv.constant0._Z8u_m1_allPd,"a",@progbits
	.sectionflags	@""
	.align	4
.nv.constant0._Z8u_m1_allPd:
	.zero		904


//--------------------- .nv.constant0._Z8u_all_m1Pd --------------------------
	.section	.nv.constant0._Z8u_all_m1Pd,"a",@progbits
	.sectionflags	@""
	.align	4
.nv.constant0._Z8u_all_m1Pd:
	.zero		904


//--------------------- .nv.constant0._Z7u_all_0Pd --------------------------
	.section	.nv.constant0._Z7u_all_0Pd,"a",@progbits
	.sectionflags	@""
	.align	4
.nv.constant0._Z7u_all_0Pd:
	.zero		904


//--------------------- .nv.constant0._Z7u_0_allPd --------------------------
	.section	.nv.constant0._Z7u_0_allPd,"a",@progbits
	.sectionflags	@""
	.align	4
.nv.constant0._Z7u_0_allPd:
	.zero		904


//--------------------- .nv.constant0._Z6calc_vPdS_S_ --------------------------
	.section	.nv.constant0._Z6calc_vPdS_S_,"a",@progbits
	.sectionflags	@""
	.align	4
.nv.constant0._Z6calc_vPdS_S_:
	.zero		920


//--------------------- .nv.constant0._Z6calc_uPdS_S_ --------------------------
	.section	.nv.constant0._Z6calc_uPdS_S_,"a",@progbits
	.sectionflags	@""
	.align	4
.nv.constant0._Z6calc_uPdS_S_:
	.zero		920


//--------------------- .nv.constant0._Z8p_m1_allPd --------------------------
	.section	.nv.constant0._Z8p_m1_allPd,"a",@progbits
	.sectionflags	@""
	.align	4
.nv.constant0._Z8p_m1_allPd:
	.zero		904


//--------------------- .nv.constant0._Z7p_all_0Pd --------------------------
	.section	.nv.constant0._Z7p_all_0Pd,"a",@progbits
	.sectionflags	@""
	.align	4
.nv.constant0._Z7p_all_0Pd:
	.zero		904


//--------------------- .nv.constant0._Z7p_0_allPd --------------------------
	.section	.nv.constant0._Z7p_0_allPd,"a",@progbits
	.sectionflags	@""
	.align	4
.nv.constant0._Z7p_0_allPd:
	.zero		904


//--------------------- .nv.constant0._Z8p_all_m1Pd --------------------------
	.section	.nv.constant0._Z8p_all_m1Pd,"a",@progbits
	.sectionflags	@""
	.align	4
.nv.constant0._Z8p_all_m1Pd:
	.zero		904


//--------------------- .nv.constant0._Z6calc_pPdS_S_ --------------------------
	.section	.nv.constant0._Z6calc_pPdS_S_,"a",@progbits
	.sectionflags	@""
	.align	4
.nv.constant0._Z6calc_pPdS_S_:
	.zero		920


//--------------------- .nv.constant0._Z6calc_bPdS_S_ --------------------------
	.section	.nv.constant0._Z6calc_bPdS_S_,"a",@progbits
	.sectionflags	@""
	.align	4
.nv.constant0._Z6calc_bPdS_S_:
	.zero		920


//--------------------- SYMBOLS --------------------------

	.type		.nv.reservedSmem.offset0,@object
	.size		.nv.reservedSmem.offset0,0x4
